//
// Generated by NVIDIA NVVM Compiler
//
// Compiler Build ID: CL-36424714
// Cuda compilation tools, release 13.0, V13.0.88
// Based on NVVM 20.0.0
//

.version 9.0
.target sm_100
.address_size 64

	// .globl	_Z15timeshiftKernelPfP6float2ffiifS_
.const .align 4 .b8 c_DMs[4096];
// _ZZ15timeshiftKernelPfP6float2ffiifS_E11sharedInput has been demoted

.visible .entry _Z15timeshiftKernelPfP6float2ffiifS_(
	.param .u64 .ptr .align 1 _Z15timeshiftKernelPfP6float2ffiifS__param_0,
	.param .u64 .ptr .align 1 _Z15timeshiftKernelPfP6float2ffiifS__param_1,
	.param .f32 _Z15timeshiftKernelPfP6float2ffiifS__param_2,
	.param .f32 _Z15timeshiftKernelPfP6float2ffiifS__param_3,
	.param .u32 _Z15timeshiftKernelPfP6float2ffiifS__param_4,
	.param .u32 _Z15timeshiftKernelPfP6float2ffiifS__param_5,
	.param .f32 _Z15timeshiftKernelPfP6float2ffiifS__param_6,
	.param .u64 .ptr .align 1 _Z15timeshiftKernelPfP6float2ffiifS__param_7
)
{
	.reg .pred 	%p<7>;
	.reg .b32 	%r<107>;
	.reg .b32 	%f<30>;
	.reg .b64 	%rd<46>;
	.reg .b64 	%fd<27>;
	// demoted variable
	.shared .align 4 .b8 _ZZ15timeshiftKernelPfP6float2ffiifS_E11sharedInput[49152];
	ld.param.u64 	%rd7, [_Z15timeshiftKernelPfP6float2ffiifS__param_0];
	ld.param.u64 	%rd8, [_Z15timeshiftKernelPfP6float2ffiifS__param_1];
	ld.param.u32 	%r12, [_Z15timeshiftKernelPfP6float2ffiifS__param_4];
	ld.param.f32 	%f1, [_Z15timeshiftKernelPfP6float2ffiifS__param_6];
	ld.param.u64 	%rd9, [_Z15timeshiftKernelPfP6float2ffiifS__param_7];
	setp.lt.s32 	%p1, %r12, 769;
	@%p1 bra 	$L__BB0_10;
	cvta.to.global.u64 	%rd1, %rd7;
	cvta.to.global.u64 	%rd10, %rd9;
	cvta.to.global.u64 	%rd2, %rd8;
	mov.u32 	%r1, %tid.x;
	mov.u32 	%r13, %ctaid.x;
	shl.b32 	%r2, %r13, 4;
	mul.lo.s32 	%r14, %r12, %r1;
	cvt.u64.u32 	%rd3, %r14;
	mul.wide.u32 	%rd11, %r1, 4;
	add.s64 	%rd4, %rd10, %rd11;
	cvt.f64.f32 	%fd1, %f1;
	mov.u32 	%r103, %r12;
$L__BB0_2:
	setp.gt.u32 	%p2, %r1, 31;
	bar.sync 	0;
	@%p2 bra 	$L__BB0_5;
	add.s32 	%r4, %r103, -768;
	mov.b32 	%r104, 0;
$L__BB0_4:
	shl.b32 	%r16, %r104, 5;
	add.s32 	%r17, %r16, %r1;
	mul.hi.u32 	%r18, %r17, 715827883;
	shr.u32 	%r19, %r18, 7;
	add.s32 	%r20, %r2, %r19;
	mul.lo.s32 	%r21, %r19, 768;
	sub.s32 	%r22, %r17, %r21;
	add.s32 	%r23, %r4, %r22;
	mad.lo.s32 	%r24, %r20, %r12, %r23;
	mul.wide.u32 	%rd12, %r24, 4;
	add.s64 	%rd13, %rd1, %rd12;
	ld.global.f32 	%f2, [%rd13];
	shl.b32 	%r25, %r17, 2;
	mov.u32 	%r26, _ZZ15timeshiftKernelPfP6float2ffiifS_E11sharedInput;
	add.s32 	%r27, %r26, %r25;
	st.shared.f32 	[%r27], %f2;
	add.s32 	%r28, %r17, 32;
	mul.hi.u32 	%r29, %r28, -1431655765;
	shr.u32 	%r30, %r29, 9;
	add.s32 	%r31, %r2, %r30;
	mul.lo.s32 	%r32, %r30, 768;
	sub.s32 	%r33, %r28, %r32;
	add.s32 	%r34, %r4, %r33;
	mad.lo.s32 	%r35, %r31, %r12, %r34;
	mul.wide.u32 	%rd14, %r35, 4;
	add.s64 	%rd15, %rd1, %rd14;
	ld.global.f32 	%f3, [%rd15];
	st.shared.f32 	[%r27+128], %f3;
	add.s32 	%r36, %r17, 64;
	mul.hi.u32 	%r37, %r36, -1431655765;
	shr.u32 	%r38, %r37, 9;
	add.s32 	%r39, %r2, %r38;
	mul.lo.s32 	%r40, %r38, 768;
	sub.s32 	%r41, %r36, %r40;
	add.s32 	%r42, %r4, %r41;
	mad.lo.s32 	%r43, %r39, %r12, %r42;
	mul.wide.u32 	%rd16, %r43, 4;
	add.s64 	%rd17, %rd1, %rd16;
	ld.global.f32 	%f4, [%rd17];
	st.shared.f32 	[%r27+256], %f4;
	add.s32 	%r44, %r17, 96;
	mul.hi.u32 	%r45, %r44, -1431655765;
	shr.u32 	%r46, %r45, 9;
	add.s32 	%r47, %r2, %r46;
	mul.lo.s32 	%r48, %r46, 768;
	sub.s32 	%r49, %r44, %r48;
	add.s32 	%r50, %r4, %r49;
	mad.lo.s32 	%r51, %r47, %r12, %r50;
	mul.wide.u32 	%rd18, %r51, 4;
	add.s64 	%rd19, %rd1, %rd18;
	ld.global.f32 	%f5, [%rd19];
	st.shared.f32 	[%r27+384], %f5;
	add.s32 	%r52, %r17, 128;
	mul.hi.u32 	%r53, %r52, -1431655765;
	shr.u32 	%r54, %r53, 9;
	add.s32 	%r55, %r2, %r54;
	mul.lo.s32 	%r56, %r54, 768;
	sub.s32 	%r57, %r52, %r56;
	add.s32 	%r58, %r4, %r57;
	mad.lo.s32 	%r59, %r55, %r12, %r58;
	mul.wide.u32 	%rd20, %r59, 4;
	add.s64 	%rd21, %rd1, %rd20;
	ld.global.f32 	%f6, [%rd21];
	st.shared.f32 	[%r27+512], %f6;
	add.s32 	%r60, %r17, 160;
	mul.hi.u32 	%r61, %r60, -1431655765;
	shr.u32 	%r62, %r61, 9;
	add.s32 	%r63, %r2, %r62;
	mul.lo.s32 	%r64, %r62, 768;
	sub.s32 	%r65, %r60, %r64;
	add.s32 	%r66, %r4, %r65;
	mad.lo.s32 	%r67, %r63, %r12, %r66;
	mul.wide.u32 	%rd22, %r67, 4;
	add.s64 	%rd23, %rd1, %rd22;
	ld.global.f32 	%f7, [%rd23];
	st.shared.f32 	[%r27+640], %f7;
	add.s32 	%r68, %r17, 192;
	mul.hi.u32 	%r69, %r68, -1431655765;
	shr.u32 	%r70, %r69, 9;
	add.s32 	%r71, %r2, %r70;
	mul.lo.s32 	%r72, %r70, 768;
	sub.s32 	%r73, %r68, %r72;
	add.s32 	%r74, %r4, %r73;
	mad.lo.s32 	%r75, %r71, %r12, %r74;
	mul.wide.u32 	%rd24, %r75, 4;
	add.s64 	%rd25, %rd1, %rd24;
	ld.global.f32 	%f8, [%rd25];
	st.shared.f32 	[%r27+768], %f8;
	add.s32 	%r76, %r17, 224;
	mul.hi.u32 	%r77, %r76, -1431655765;
	shr.u32 	%r78, %r77, 9;
	add.s32 	%r79, %r2, %r78;
	mul.lo.s32 	%r80, %r78, 768;
	sub.s32 	%r81, %r76, %r80;
	add.s32 	%r82, %r4, %r81;
	mad.lo.s32 	%r83, %r79, %r12, %r82;
	mul.wide.u32 	%rd26, %r83, 4;
	add.s64 	%rd27, %rd1, %rd26;
	ld.global.f32 	%f9, [%rd27];
	st.shared.f32 	[%r27+896], %f9;
	add.s32 	%r104, %r104, 8;
	setp.ne.s32 	%p3, %r104, 384;
	@%p3 bra 	$L__BB0_4;
$L__BB0_5:
	bar.sync 	0;
	cvt.u64.u32 	%rd28, %r103;
	add.s64 	%rd5, %rd28, %rd3;
	mov.b32 	%r105, 0;
$L__BB0_6:
	cvt.u64.u32 	%rd29, %r105;
	add.s64 	%rd6, %rd5, %rd29;
	mov.b32 	%r106, 0;
$L__BB0_7:
	add.s32 	%r86, %r106, %r2;
	cvt.rn.f64.u32 	%fd2, %r86;
	mov.f64 	%fd3, 0d4010989374BC6A7F;
	div.rn.f64 	%fd4, %fd3, %fd2;
	div.rn.f64 	%fd5, %fd4, %fd2;
	ld.global.f32 	%f10, [%rd4];
	cvt.f64.f32 	%fd6, %f10;
	mul.f64 	%fd7, %fd5, %fd6;
	div.rn.f64 	%fd8, %fd7, %fd1;
	cvt.rn.f32.f64 	%f11, %fd8;
	cvt.rni.f32.f32 	%f12, %f11;
	cvt.rzi.s32.f32 	%r87, %f12;
	neg.s32 	%r88, %r87;
	cvt.s64.s32 	%rd30, %r88;
	add.s64 	%rd31, %rd6, %rd30;
	shl.b64 	%rd32, %rd31, 3;
	add.s64 	%rd33, %rd2, %rd32;
	shl.b32 	%r89, %r106, 4;
	add.s32 	%r90, %r89, %r105;
	shl.b32 	%r91, %r90, 2;
	mov.u32 	%r92, _ZZ15timeshiftKernelPfP6float2ffiifS_E11sharedInput;
	add.s32 	%r93, %r92, %r91;
	ld.shared.f32 	%f13, [%r93];
	atom.global.add.f32 	%f14, [%rd33+-6144], %f13;
	add.s32 	%r94, %r86, 1;
	cvt.rn.f64.u32 	%fd9, %r94;
	div.rn.f64 	%fd10, %fd3, %fd9;
	div.rn.f64 	%fd11, %fd10, %fd9;
	ld.global.f32 	%f15, [%rd4];
	cvt.f64.f32 	%fd12, %f15;
	mul.f64 	%fd13, %fd11, %fd12;
	div.rn.f64 	%fd14, %fd13, %fd1;
	cvt.rn.f32.f64 	%f16, %fd14;
	cvt.rni.f32.f32 	%f17, %f16;
	cvt.rzi.s32.f32 	%r95, %f17;
	neg.s32 	%r96, %r95;
	cvt.s64.s32 	%rd34, %r96;
	add.s64 	%rd35, %rd6, %rd34;
	shl.b64 	%rd36, %rd35, 3;
	add.s64 	%rd37, %rd2, %rd36;
	ld.shared.f32 	%f18, [%r93+64];
	atom.global.add.f32 	%f19, [%rd37+-6144], %f18;
	add.s32 	%r97, %r86, 2;
	cvt.rn.f64.u32 	%fd15, %r97;
	div.rn.f64 	%fd16, %fd3, %fd15;
	div.rn.f64 	%fd17, %fd16, %fd15;
	ld.global.f32 	%f20, [%rd4];
	cvt.f64.f32 	%fd18, %f20;
	mul.f64 	%fd19, %fd17, %fd18;
	div.rn.f64 	%fd20, %fd19, %fd1;
	cvt.rn.f32.f64 	%f21, %fd20;
	cvt.rni.f32.f32 	%f22, %f21;
	cvt.rzi.s32.f32 	%r98, %f22;
	neg.s32 	%r99, %r98;
	cvt.s64.s32 	%rd38, %r99;
	add.s64 	%rd39, %rd6, %rd38;
	shl.b64 	%rd40, %rd39, 3;
	add.s64 	%rd41, %rd2, %rd40;
	ld.shared.f32 	%f23, [%r93+128];
	atom.global.add.f32 	%f24, [%rd41+-6144], %f23;
	add.s32 	%r100, %r86, 3;
	cvt.rn.f64.u32 	%fd21, %r100;
	div.rn.f64 	%fd22, %fd3, %fd21;
	div.rn.f64 	%fd23, %fd22, %fd21;
	ld.global.f32 	%f25, [%rd4];
	cvt.f64.f32 	%fd24, %f25;
	mul.f64 	%fd25, %fd23, %fd24;
	div.rn.f64 	%fd26, %fd25, %fd1;
	cvt.rn.f32.f64 	%f26, %fd26;
	cvt.rni.f32.f32 	%f27, %f26;
	cvt.rzi.s32.f32 	%r101, %f27;
	neg.s32 	%r102, %r101;
	cvt.s64.s32 	%rd42, %r102;
	add.s64 	%rd43, %rd6, %rd42;
	shl.b64 	%rd44, %rd43, 3;
	add.s64 	%rd45, %rd2, %rd44;
	ld.shared.f32 	%f28, [%r93+192];
	atom.global.add.f32 	%f29, [%rd45+-6144], %f28;
	add.s32 	%r106, %r106, 4;
	setp.ne.s32 	%p4, %r106, 16;
	@%p4 bra 	$L__BB0_7;
	add.s32 	%r105, %r105, 1;
	setp.ne.s32 	%p5, %r105, 768;
	@%p5 bra 	$L__BB0_6;
	add.s32 	%r11, %r103, -768;
	setp.gt.s32 	%p6, %r103, 1536;
	mov.u32 	%r103, %r11;
	@%p6 bra 	$L__BB0_2;
$L__BB0_10:
	ret;

}


// ===== COMPILED SASS (sm_100) =====

	.target	sm_100

	.elftype	@"ET_EXEC"


//--------------------- .note.nv.tkinfo           --------------------------
	.section	.note.nv.tkinfo,"",@"SHT_NOTE"
	.sectionflags	@"SHF_NOTE_NV_TKINFO"
	.tkinfo
        /*0018*/ 	.word	0x00000002
        /*0030*/ 	.string	""
        /*0030*/ 	.string	"ptxas"
        /*0030*/ 	.string	"Cuda compilation tools, release 13.0, V13.0.88"
        /*0030*/ 	.string	"Build cuda_13.0.r13.0/compiler.36424714_0"
        /*0030*/ 	.string	"-arch sm_100 -m 64 "



//--------------------- .note.nv.cuinfo           --------------------------
	.section	.note.nv.cuinfo,"",@"SHT_NOTE"
	.sectionflags	@"SHF_NOTE_NV_CUINFO"
        /*0018*/ 	.short	0x0002
        /*001a*/ 	.short	0x0064
        /*001c*/ 	.short	0x0082
	.zero		2


//--------------------- .nv.info                  --------------------------
	.section	.nv.info,"",@"SHT_CUDA_INFO"
	.align	4


	//----- nvinfo : EIATTR_REGCOUNT
	.align		4
        /*0000*/ 	.byte	0x04, 0x2f
        /*0002*/ 	.short	(.L_2 - .L_1)
	.align		4
.L_1:
        /*0004*/ 	.word	index@(_Z15timeshiftKernelPfP6float2ffiifS_)
        /*0008*/ 	.word	0x00000020


	//----- nvinfo : EIATTR_FRAME_SIZE
	.align		4
.L_2:
        /*000c*/ 	.byte	0x04, 0x11
        /*000e*/ 	.short	(.L_4 - .L_3)
	.align		4
.L_3:
        /*0010*/ 	.word	index@($__internal_0_$__cuda_sm20_div_rn_f64_full)
        /*0014*/ 	.word	0x00000000


	//----- nvinfo : EIATTR_FRAME_SIZE
	.align		4
.L_4:
        /*0018*/ 	.byte	0x04, 0x11
        /*001a*/ 	.short	(.L_6 - .L_5)
	.align		4
.L_5:
        /*001c*/ 	.word	index@(_Z15timeshiftKernelPfP6float2ffiifS_)
        /*0020*/ 	.word	0x00000000


	//----- nvinfo : EIATTR_MIN_STACK_SIZE
	.align		4
.L_6:
        /*0024*/ 	.byte	0x04, 0x12
        /*0026*/ 	.short	(.L_8 - .L_7)
	.align		4
.L_7:
        /*0028*/ 	.word	index@(_Z15timeshiftKernelPfP6float2ffiifS_)
        /*002c*/ 	.word	0x00000000
.L_8:


//--------------------- .nv.compat                --------------------------
	.section	.nv.compat,"",@"SHT_CUDA_COMPAT_INFO"
	.align	4
        /*0000*/ 	.byte	0x02, 0x09, 0x00, 0x00, 0x02, 0x02, 0x01, 0x00, 0x02, 0x05, 0x05, 0x00, 0x03, 0x07, 0x01, 0x01
        /*0010*/ 	.byte	0x02, 0x03, 0x00, 0x00, 0x02, 0x06, 0x01, 0x00, 0x04, 0x0b, 0x08, 0x00, 0x01, 0x00, 0x00, 0x00
        /*0020*/ 	.byte	0x00, 0x00, 0x00, 0x00


//--------------------- .nv.info._Z15timeshiftKernelPfP6float2ffiifS_ --------------------------
	.section	.nv.info._Z15timeshiftKernelPfP6float2ffiifS_,"",@"SHT_CUDA_INFO"
	.sectionflags	@""
	.align	4


	//----- nvinfo : EIATTR_CUDA_API_VERSION
	.align		4
        /*0000*/ 	.byte	0x04, 0x37
        /*0002*/ 	.short	(.L_10 - .L_9)
.L_9:
        /*0004*/ 	.word	0x00000082


	//----- nvinfo : EIATTR_KPARAM_INFO
	.align		4
.L_10:
        /*0008*/ 	.byte	0x04, 0x17
        /*000a*/ 	.short	(.L_12 - .L_11)
.L_11:
        /*000c*/ 	.word	0x00000000
        /*0010*/ 	.short	0x0007
        /*0012*/ 	.short	0x0028
        /*0014*/ 	.byte	0x00, 0xf5, 0x21, 0x00


	//----- nvinfo : EIATTR_KPARAM_INFO
	.align		4
.L_12:
        /*0018*/ 	.byte	0x04, 0x17
        /*001a*/ 	.short	(.L_14 - .L_13)
.L_13:
        /*001c*/ 	.word	0x00000000
        /*0020*/ 	.short	0x0006
        /*0022*/ 	.short	0x0020
        /*0024*/ 	.byte	0x00, 0xf0, 0x11, 0x00


	//----- nvinfo : EIATTR_KPARAM_INFO
	.align		4
.L_14:
        /*0028*/ 	.byte	0x04, 0x17
        /*002a*/ 	.short	(.L_16 - .L_15)
.L_15:
        /*002c*/ 	.word	0x00000000
        /*0030*/ 	.short	0x0005
        /*0032*/ 	.short	0x001c
        /*0034*/ 	.byte	0x00, 0xf0, 0x11, 0x00


	//----- nvinfo : EIATTR_KPARAM_INFO
	.align		4
.L_16:
        /*0038*/ 	.byte	0x04, 0x17
        /*003a*/ 	.short	(.L_18 - .L_17)
.L_17:
        /*003c*/ 	.word	0x00000000
        /*0040*/ 	.short	0x0004
        /*0042*/ 	.short	0x0018
        /*0044*/ 	.byte	0x00, 0xf0, 0x11, 0x00


	//----- nvinfo : EIATTR_KPARAM_INFO
	.align		4
.L_18:
        /*0048*/ 	.byte	0x04, 0x17
        /*004a*/ 	.short	(.L_20 - .L_19)
.L_19:
        /*004c*/ 	.word	0x00000000
        /*0050*/ 	.short	0x0003
        /*0052*/ 	.short	0x0014
        /*0054*/ 	.byte	0x00, 0xf0, 0x11, 0x00


	//----- nvinfo : EIATTR_KPARAM_INFO
	.align		4
.L_20:
        /*0058*/ 	.byte	0x04, 0x17
        /*005a*/ 	.short	(.L_22 - .L_21)
.L_21:
        /*005c*/ 	.word	0x00000000
        /*0060*/ 	.short	0x0002
        /*0062*/ 	.short	0x0010
        /*0064*/ 	.byte	0x00, 0xf0, 0x11, 0x00


	//----- nvinfo : EIATTR_KPARAM_INFO
	.align		4
.L_22:
        /*0068*/ 	.byte	0x04, 0x17
        /*006a*/ 	.short	(.L_24 - .L_23)
.L_23:
        /*006c*/ 	.word	0x00000000
        /*0070*/ 	.short	0x0001
        /*0072*/ 	.short	0x0008
        /*0074*/ 	.byte	0x00, 0xf5, 0x21, 0x00


	//----- nvinfo : EIATTR_KPARAM_INFO
	.align		4
.L_24:
        /*0078*/ 	.byte	0x04, 0x17
        /*007a*/ 	.short	(.L_26 - .L_25)
.L_25:
        /*007c*/ 	.word	0x00000000
        /*0080*/ 	.short	0x0000
        /*0082*/ 	.short	0x0000
        /*0084*/ 	.byte	0x00, 0xf5, 0x21, 0x00


	//----- nvinfo : EIATTR_SPARSE_MMA_MASK
	.align		4
.L_26:
        /*0088*/ 	.byte	0x03, 0x50
        /*008a*/ 	.short	0x0000


	//----- nvinfo : EIATTR_MAXREG_COUNT
	.align		4
        /*008c*/ 	.byte	0x03, 0x1b
        /*008e*/ 	.short	0x00ff


	//----- nvinfo : EIATTR_NUM_BARRIERS
	.align		4
        /*0090*/ 	.byte	0x02, 0x4c
        /*0092*/ 	.byte	0x01
	.zero		1


	//----- nvinfo : EIATTR_MERCURY_ISA_VERSION
	.align		4
        /*0094*/ 	.byte	0x03, 0x5f
        /*0096*/ 	.short	0x0101


	//----- nvinfo : EIATTR_VRC_CTA_INIT_COUNT
	.align		4
        /*0098*/ 	.byte	0x02, 0x4a
	.zero		1
	.zero		1


	//----- nvinfo : EIATTR_EXIT_INSTR_OFFSETS
	.align		4
        /*009c*/ 	.byte	0x04, 0x1c
        /*009e*/ 	.short	(.L_28 - .L_27)


	//   ....[0]....
.L_27:
        /*00a0*/ 	.word	0x00000030


	//   ....[1]....
        /*00a4*/ 	.word	0x00001e80


	//----- nvinfo : EIATTR_CRS_STACK_SIZE
	.align		4
.L_28:
        /*00a8*/ 	.byte	0x04, 0x1e
        /*00aa*/ 	.short	(.L_30 - .L_29)
.L_29:
        /*00ac*/ 	.word	0x00000000


	//----- nvinfo : EIATTR_CBANK_PARAM_SIZE
	.align		4
.L_30:
        /*00b0*/ 	.byte	0x03, 0x19
        /*00b2*/ 	.short	0x0030


	//----- nvinfo : EIATTR_PARAM_CBANK
	.align		4
        /*00b4*/ 	.byte	0x04, 0x0a
        /*00b6*/ 	.short	(.L_32 - .L_31)
	.align		4
.L_31:
        /*00b8*/ 	.word	index@(.nv.constant0._Z15timeshiftKernelPfP6float2ffiifS_)
        /*00bc*/ 	.short	0x0380
        /*00be*/ 	.short	0x0030


	//----- nvinfo : EIATTR_SW_WAR
	.align		4
.L_32:
        /*00c0*/ 	.byte	0x04, 0x36
        /*00c2*/ 	.short	(.L_34 - .L_33)
.L_33:
        /*00c4*/ 	.word	0x00000008
.L_34:


//--------------------- .nv.callgraph             --------------------------
	.section	.nv.callgraph,"",@"SHT_CUDA_CALLGRAPH"
	.align	4
	.sectionentsize	8
	.align		4
        /*0000*/ 	.word	0x00000000
	.align		4
        /*0004*/ 	.word	0xffffffff
	.align		4
        /*0008*/ 	.word	0x00000000
	.align		4
        /*000c*/ 	.word	0xfffffffe
	.align		4
        /*0010*/ 	.word	0x00000000
	.align		4
        /*0014*/ 	.word	0xfffffffd
	.align		4
        /*0018*/ 	.word	0x00000000
	.align		4
        /*001c*/ 	.word	0xfffffffc


//--------------------- .nv.constant3             --------------------------
	.section	.nv.constant3,"a",@progbits
	.align	4
.nv.constant3:
	.type		c_DMs,@object
	.size		c_DMs,(.L_0 - c_DMs)
c_DMs:
	.zero		4096
.L_0:


//--------------------- .text._Z15timeshiftKernelPfP6float2ffiifS_ --------------------------
	.section	.text._Z15timeshiftKernelPfP6float2ffiifS_,"ax",@progbits
	.align	128
        .global         _Z15timeshiftKernelPfP6float2ffiifS_
        .type           _Z15timeshiftKernelPfP6float2ffiifS_,@function
        .size           _Z15timeshiftKernelPfP6float2ffiifS_,(.L_x_32 - _Z15timeshiftKernelPfP6float2ffiifS_)
        .other          _Z15timeshiftKernelPfP6float2ffiifS_,@"STO_CUDA_ENTRY STV_DEFAULT"
_Z15timeshiftKernelPfP6float2ffiifS_:
.text._Z15timeshiftKernelPfP6float2ffiifS_:
[----:B------:R-:W-:Y:S08]  /*0000*/  LDC R1, c[0x0][0x37c] ;  /* 0x0000df00ff017b82 */ /* 0x000ff00000000800 */
[----:B------:R-:W0:Y:S02]  /*0010*/  LDC R5, c[0x0][0x398] ;  /* 0x0000e600ff057b82 */ /* 0x000e240000000800 */
[----:B0-----:R-:W-:-:S13]  /*0020*/  ISETP.GE.AND P0, PT, R5, 0x301, PT ;  /* 0x000003010500780c */ /* 0x001fda0003f06270 */
[----:B------:R-:W-:Y:S05]  /*0030*/  @!P0 EXIT ;  /* 0x000000000000894d */ /* 0x000fea0003800000 */
[----:B------:R-:W0:Y:S01]  /*0040*/  LDCU UR4, c[0x0][0x3a0] ;  /* 0x00007400ff0477ac */ /* 0x000e220008000800 */
[----:B------:R-:W1:Y:S01]  /*0050*/  S2R R6, SR_TID.X ;  /* 0x0000000000067919 */ /* 0x000e620000002100 */
[----:B------:R-:W2:Y:S01]  /*0060*/  LDC.64 R10, c[0x0][0x3a8] ;  /* 0x0000ea00ff0a7b82 */ /* 0x000ea20000000a00 */
[----:B------:R-:W3:Y:S01]  /*0070*/  LDCU UR6, c[0x0][0x398] ;  /* 0x00007300ff0677ac */ /* 0x000ee20008000800 */
[----:B------:R-:W4:Y:S06]  /*0080*/  LDCU.64 UR14, c[0x0][0x358] ;  /* 0x00006b00ff0e77ac */ /* 0x000f2c0008000a00 */
[----:B------:R-:W1:Y:S01]  /*0090*/  S2UR UR11, SR_CTAID.X ;  /* 0x00000000000b79c3 */ /* 0x000e620000002500 */
[----:B0-----:R-:W0:Y:S02]  /*00a0*/  F2F.F64.F32 R2, UR4 ;  /* 0x0000000400027d10 */ /* 0x001e240008201800 */
[----:B0-----:R-:W-:Y:S01]  /*00b0*/  R2UR UR12, R2 ;  /* 0x00000000020c72ca */ /* 0x001fe200000e0000 */
[C---:B-1----:R-:W-:Y:S01]  /*00c0*/  IMAD R5, R6.reuse, R5, RZ ;  /* 0x0000000506057224 */ /* 0x042fe200078e02ff */
[----:B------:R-:W-:Y:S01]  /*00d0*/  R2UR UR13, R3 ;  /* 0x00000000030d72ca */ /* 0x000fe200000e0000 */
[----:B--234-:R-:W-:-:S14]  /*00e0*/  IMAD.WIDE.U32 R10, R6, 0x4, R10 ;  /* 0x00000004060a7825 */ /* 0x01cfdc00078e000a */
.L_x_25:
[----:B------:R-:W-:Y:S01]  /*00f0*/  BAR.SYNC.DEFER_BLOCKING 0x0 ;  /* 0x0000000000007b1d */ /* 0x000fe20000010000 */
[----:B------:R-:W-:-:S05]  /*0100*/  ISETP.GT.U32.AND P0, PT, R6, 0x1f, PT ;  /* 0x0000001f0600780c */ /* 0x000fca0003f04070 */
[----:B------:R-:W-:Y:S08]  /*0110*/  BSSY.RECONVERGENT B0, `(.L_x_0) ;  /* 0x0000065000007945 */ /* 0x000ff00003800200 */
[----:B------:R-:W-:Y:S05]  /*0120*/  @P0 BRA `(.L_x_1) ;  /* 0x00000004008c0947 */ /* 0x000fea0003800000 */
[----:B------:R-:W0:Y:S01]  /*0130*/  S2UR UR5, SR_CgaCtaId ;  /* 0x00000000000579c3 */ /* 0x000e220000008800 */
[----:B------:R-:W-:Y:S01]  /*0140*/  IMAD.MOV.U32 R7, RZ, RZ, RZ ;  /* 0x000000ffff077224 */ /* 0x000fe200078e00ff */
[----:B------:R-:W-:Y:S01]  /*0150*/  UMOV UR4, 0x400 ;  /* 0x0000040000047882 */ /* 0x000fe20000000000 */
[----:B------:R-:W1:Y:S01]  /*0160*/  LDCU UR8, c[0x0][0x398] ;  /* 0x00007300ff0877ac */ /* 0x000e620008000800 */
[----:B------:R-:W-:-:S04]  /*0170*/  UIADD3 UR7, UPT, UPT, UR6, -0x300, URZ ;  /* 0xfffffd0006077890 */ /* 0x000fc8000fffe0ff */
[----:B------:R-:W2:Y:S01]  /*0180*/  LDC.64 R2, c[0x0][0x380] ;  /* 0x0000e000ff027b82 */ /* 0x000ea20000000a00 */
[----:B01----:R-:W-:-:S12]  /*0190*/  ULEA UR4, UR5, UR4, 0x18 ;  /* 0x0000000405047291 */ /* 0x003fd8000f8ec0ff */
.L_x_2:
[----:B------:R-:W-:Y:S01]  /*01a0*/  IMAD R0, R7, 0x20, R6 ;  /* 0x0000002007007824 */ /* 0x000fe200078e0206 */
[----:B0-----:R-:W-:Y:S01]  /*01b0*/  MOV R24, UR11 ;  /* 0x0000000b00187c02 */ /* 0x001fe20008000f00 */
[----:B------:R-:W-:Y:S01]  /*01c0*/  IMAD.U32 R16, RZ, RZ, UR11 ;  /* 0x0000000bff107e24 */ /* 0x000fe2000f8e00ff */
[----:B------:R-:W-:Y:S01]  /*01d0*/  MOV R26, UR11 ;  /* 0x0000000b001a7c02 */ /* 0x000fe20008000f00 */
[C---:B------:R-:W-:Y:S01]  /*01e0*/  VIADD R14, R0.reuse, 0x20 ;  /* 0x00000020000e7836 */ /* 0x040fe20000000000 */
[C---:B------:R-:W-:Y:S01]  /*01f0*/  IADD3 R12, PT, PT, R0.reuse, 0x40, RZ ;  /* 0x00000040000c7810 */ /* 0x040fe20007ffe0ff */
[----:B------:R-:W-:Y:S01]  /*0200*/  IMAD.U32 R20, RZ, RZ, UR11 ;  /* 0x0000000bff147e24 */ /* 0x000fe2000f8e00ff */
[----:B------:R-:W-:Y:S01]  /*0210*/  IADD3 R18, PT, PT, R0, 0x80, RZ ;  /* 0x0000008000127810 */ /* 0x000fe20007ffe0ff */
[----:B------:R-:W-:-:S04]  /*0220*/  IMAD.HI.U32 R4, R14, -0x55555555, RZ ;  /* 0xaaaaaaab0e047827 */ /* 0x000fc800078e00ff */
[----:B------:R-:W-:Y:S01]  /*0230*/  IMAD.HI.U32 R8, R12, -0x55555555, RZ ;  /* 0xaaaaaaab0c087827 */ /* 0x000fe200078e00ff */
[----:B------:R-:W-:-:S03]  /*0240*/  SHF.R.U32.HI R9, RZ, 0x9, R4 ;  /* 0x00000009ff097819 */ /* 0x000fc60000011604 */
[----:B------:R-:W-:Y:S01]  /*0250*/  VIADD R4, R0, 0x60 ;  /* 0x0000006000047836 */ /* 0x000fe20000000000 */
[----:B------:R-:W-:Y:S01]  /*0260*/  SHF.R.U32.HI R13, RZ, 0x9, R8 ;  /* 0x00000009ff0d7819 */ /* 0x000fe20000011608 */
[----:B------:R-:W-:Y:S02]  /*0270*/  IMAD R15, R16, 0x10, R9 ;  /* 0x00000010100f7824 */ /* 0x000fe400078e0209 */
[----:B------:R-:W-:-:S04]  /*0280*/  IMAD.HI.U32 R8, R4, -0x55555555, RZ ;  /* 0xaaaaaaab04087827 */ /* 0x000fc800078e00ff */
[----:B------:R-:W-:-:S04]  /*0290*/  IMAD.HI.U32 R16, R18, -0x55555555, RZ ;  /* 0xaaaaaaab12107827 */ /* 0x000fc800078e00ff */
[----:B------:R-:W-:Y:S01]  /*02a0*/  IMAD R14, R9, -0x300, R14 ;  /* 0xfffffd00090e7824 */ /* 0x000fe200078e020e */
[----:B------:R-:W-:Y:S01]  /*02b0*/  SHF.R.U32.HI R21, RZ, 0x9, R16 ;  /* 0x00000009ff157819 */ /* 0x000fe20000011610 */
[----:B------:R-:W-:Y:S02]  /*02c0*/  IMAD R9, R20, 0x10, R13 ;  /* 0x0000001014097824 */ /* 0x000fe400078e020d */
[----:B------:R-:W-:Y:S01]  /*02d0*/  IMAD R12, R13, -0x300, R12 ;  /* 0xfffffd000d0c7824 */ /* 0x000fe200078e020c */
[----:B------:R-:W-:Y:S01]  /*02e0*/  SHF.R.U32.HI R13, RZ, 0x9, R8 ;  /* 0x00000009ff0d7819 */ /* 0x000fe20000011608 */
[----:B------:R-:W-:Y:S01]  /*02f0*/  VIADD R20, R0, 0xa0 ;  /* 0x000000a000147836 */ /* 0x000fe20000000000 */
[----:B------:R-:W-:Y:S01]  /*0300*/  MOV R8, UR11 ;  /* 0x0000000b00087c02 */ /* 0x000fe20008000f00 */
[----:B------:R-:W-:Y:S01]  /*0310*/  IMAD.U32 R22, RZ, RZ, UR11 ;  /* 0x0000000bff167e24 */ /* 0x000fe2000f8e00ff */
[----:B------:R-:W-:Y:S01]  /*0320*/  IADD3 R14, PT, PT, R14, UR7, RZ ;  /* 0x000000070e0e7c10 */ /* 0x000fe2000fffe0ff */
[----:B------:R-:W-:Y:S01]  /*0330*/  IMAD.HI.U32 R16, R20, -0x55555555, RZ ;  /* 0xaaaaaaab14107827 */ /* 0x000fe200078e00ff */
[----:B------:R-:W-:-:S03]  /*0340*/  LEA R19, R8, R21, 0x4 ;  /* 0x0000001508137211 */ /* 0x000fc600078e20ff */
[----:B------:R-:W-:Y:S01]  /*0350*/  VIADD R8, R0, 0xc0 ;  /* 0x000000c000087836 */ /* 0x000fe20000000000 */
[----:B------:R-:W-:Y:S01]  /*0360*/  SHF.R.U32.HI R25, RZ, 0x9, R16 ;  /* 0x00000009ff197819 */ /* 0x000fe20000011610 */
[----:B------:R-:W-:Y:S02]  /*0370*/  IMAD R17, R22, 0x10, R13 ;  /* 0x0000001016117824 */ /* 0x000fe400078e020d */
[----:B------:R-:W-:Y:S02]  /*0380*/  IMAD R13, R13, -0x300, R4 ;  /* 0xfffffd000d0d7824 */ /* 0x000fe400078e0204 */
[----:B------:R-:W-:-:S04]  /*0390*/  IMAD.HI.U32 R4, R0, 0x2aaaaaab, RZ ;  /* 0x2aaaaaab00047827 */ /* 0x000fc800078e00ff */
[----:B------:R-:W-:Y:S01]  /*03a0*/  IMAD.HI.U32 R16, R8, -0x55555555, RZ ;  /* 0xaaaaaaab08107827 */ /* 0x000fe200078e00ff */
[----:B------:R-:W-:-:S03]  /*03b0*/  SHF.R.U32.HI R4, RZ, 0x7, R4 ;  /* 0x00000007ff047819 */ /* 0x000fc60000011604 */
[----:B------:R-:W-:Y:S02]  /*03c0*/  VIADD R22, R0, 0xe0 ;  /* 0x000000e000167836 */ /* 0x000fe40000000000 */
[----:B------:R-:W-:Y:S02]  /*03d0*/  IMAD R18, R21, -0x300, R18 ;  /* 0xfffffd0015127824 */ /* 0x000fe400078e0212 */
[----:B------:R-:W-:Y:S02]  /*03e0*/  IMAD R21, R24, 0x10, R25 ;  /* 0x0000001018157824 */ /* 0x000fe400078e0219 */
[----:B------:R-:W-:Y:S01]  /*03f0*/  IMAD R20, R25, -0x300, R20 ;  /* 0xfffffd0019147824 */ /* 0x000fe200078e0214 */
[----:B------:R-:W-:Y:S01]  /*0400*/  SHF.R.U32.HI R25, RZ, 0x9, R16 ;  /* 0x00000009ff197819 */ /* 0x000fe20000011610 */
[----:B------:R-:W-:Y:S01]  /*0410*/  IMAD.U32 R23, RZ, RZ, UR11 ;  /* 0x0000000bff177e24 */ /* 0x000fe2000f8e00ff */
[----:B------:R-:W-:Y:S01]  /*0420*/  IADD3 R18, PT, PT, R18, UR7, RZ ;  /* 0x0000000712127c10 */ /* 0x000fe2000fffe0ff */
[----:B------:R-:W-:-:S04]  /*0430*/  IMAD.HI.U32 R24, R22, -0x55555555, RZ ;  /* 0xaaaaaaab16187827 */ /* 0x000fc800078e00ff */
[----:B------:R-:W-:Y:S02]  /*0440*/  IMAD R23, R23, 0x10, R4 ;  /* 0x0000001017177824 */ /* 0x000fe400078e0204 */
[----:B------:R-:W-:Y:S02]  /*0450*/  IMAD R16, R4, -0x300, R0 ;  /* 0xfffffd0004107824 */ /* 0x000fe400078e0200 */
[----:B------:R-:W-:Y:S02]  /*0460*/  IMAD R8, R25, -0x300, R8 ;  /* 0xfffffd0019087824 */ /* 0x000fe400078e0208 */
[----:B------:R-:W-:Y:S01]  /*0470*/  IMAD R4, R26, 0x10, R25 ;  /* 0x000000101a047824 */ /* 0x000fe200078e0219 */
[----:B------:R-:W-:Y:S01]  /*0480*/  SHF.R.U32.HI R25, RZ, 0x9, R24 ;  /* 0x00000009ff197819 */ /* 0x000fe20000011618 */
[----:B------:R-:W-:Y:S01]  /*0490*/  VIADD R12, R12, UR7 ;  /* 0x000000070c0c7c36 */ /* 0x000fe20008000000 */
[----:B------:R-:W-:Y:S01]  /*04a0*/  IADD3 R24, PT, PT, R16, UR7, RZ ;  /* 0x0000000710187c10 */ /* 0x000fe2000fffe0ff */
[----:B------:R-:W-:-:S02]  /*04b0*/  IMAD.U32 R16, RZ, RZ, UR11 ;  /* 0x0000000bff107e24 */ /* 0x000fc4000f8e00ff */
[----:B------:R-:W-:Y:S02]  /*04c0*/  IMAD R22, R25, -0x300, R22 ;  /* 0xfffffd0019167824 */ /* 0x000fe400078e0216 */
[----:B------:R-:W-:Y:S02]  /*04d0*/  IMAD R16, R16, 0x10, R25 ;  /* 0x0000001010107824 */ /* 0x000fe400078e0219 */
[----:B------:R-:W-:Y:S01]  /*04e0*/  IMAD R23, R23, UR8, R24 ;  /* 0x0000000817177c24 */ /* 0x000fe2000f8e0218 */
[----:B------:R-:W-:Y:S01]  /*04f0*/  IADD3 R29, PT, PT, R22, UR7, RZ ;  /* 0x00000007161d7c10 */ /* 0x000fe2000fffe0ff */
[----:B------:R-:W-:Y:S02]  /*0500*/  IMAD R25, R15, UR8, R14 ;  /* 0x000000080f197c24 */ /* 0x000fe4000f8e020e */
[----:B------:R-:W-:Y:S02]  /*0510*/  VIADD R24, R13, UR7 ;  /* 0x000000070d187c36 */ /* 0x000fe40008000000 */
[----:B------:R-:W-:-:S02]  /*0520*/  VIADD R20, R20, UR7 ;  /* 0x0000000714147c36 */ /* 0x000fc40008000000 */
[----:B------:R-:W-:Y:S02]  /*0530*/  VIADD R27, R8, UR7 ;  /* 0x00000007081b7c36 */ /* 0x000fe40008000000 */
[----:B------:R-:W-:Y:S02]  /*0540*/  IMAD R13, R9, UR8, R12 ;  /* 0x00000008090d7c24 */ /* 0x000fe4000f8e020c */
[----:B--2---:R-:W-:-:S04]  /*0550*/  IMAD.WIDE.U32 R14, R23, 0x4, R2 ;  /* 0x00000004170e7825 */ /* 0x004fc800078e0002 */
[----:B------:R-:W-:Y:S02]  /*0560*/  IMAD.WIDE.U32 R8, R25, 0x4, R2 ;  /* 0x0000000419087825 */ /* 0x000fe400078e0002 */
[----:B------:R-:W2:Y:S02]  /*0570*/  LDG.E R14, desc[UR14][R14.64] ;  /* 0x0000000e0e0e7981 */ /* 0x000ea4000c1e1900 */
[----:B------:R-:W-:Y:S02]  /*0580*/  IMAD R17, R17, UR8, R24 ;  /* 0x0000000811117c24 */ /* 0x000fe4000f8e0218 */
[----:B------:R-:W-:Y:S01]  /*0590*/  IMAD R19, R19, UR8, R18 ;  /* 0x0000000813137c24 */ /* 0x000fe2000f8e0212 */
[----:B------:R0:W3:Y:S01]  /*05a0*/  LDG.E R8, desc[UR14][R8.64] ;  /* 0x0000000e08087981 */ /* 0x0000e2000c1e1900 */
[----:B------:R-:W-:Y:S02]  /*05b0*/  IMAD R21, R21, UR8, R20 ;  /* 0x0000000815157c24 */ /* 0x000fe4000f8e0214 */
[----:B------:R-:W-:-:S02]  /*05c0*/  IMAD R23, R4, UR8, R27 ;  /* 0x0000000804177c24 */ /* 0x000fc4000f8e021b */
[----:B------:R-:W-:Y:S02]  /*05d0*/  IMAD R25, R16, UR8, R29 ;  /* 0x0000000810197c24 */ /* 0x000fe4000f8e021d */
[----:B------:R-:W-:-:S04]  /*05e0*/  IMAD.WIDE.U32 R12, R13, 0x4, R2 ;  /* 0x000000040d0c7825 */ /* 0x000fc800078e0002 */
[--C-:B------:R-:W-:Y:S02]  /*05f0*/  IMAD.WIDE.U32 R16, R17, 0x4, R2.reuse ;  /* 0x0000000411107825 */ /* 0x100fe400078e0002 */
[----:B------:R-:W4:Y:S02]  /*0600*/  LDG.E R12, desc[UR14][R12.64] ;  /* 0x0000000e0c0c7981 */ /* 0x000f24000c1e1900 */
[--C-:B------:R-:W-:Y:S02]  /*0610*/  IMAD.WIDE.U32 R18, R19, 0x4, R2.reuse ;  /* 0x0000000413127825 */ /* 0x100fe400078e0002 */
[----:B------:R-:W5:Y:S02]  /*0620*/  LDG.E R16, desc[UR14][R16.64] ;  /* 0x0000000e10107981 */ /* 0x000f64000c1e1900 */
[--C-:B------:R-:W-:Y:S02]  /*0630*/  IMAD.WIDE.U32 R20, R21, 0x4, R2.reuse ;  /* 0x0000000415147825 */ /* 0x100fe400078e0002 */
[----:B------:R-:W5:Y:S02]  /*0640*/  LDG.E R18, desc[UR14][R18.64] ;  /* 0x0000000e12127981 */ /* 0x000f64000c1e1900 */
[----:B------:R-:W-:-:S02]  /*0650*/  IMAD.WIDE.U32 R22, R23, 0x4, R2 ;  /* 0x0000000417167825 */ /* 0x000fc400078e0002 */
[----:B------:R-:W5:Y:S02]  /*0660*/  LDG.E R20, desc[UR14][R20.64] ;  /* 0x0000000e14147981 */ /* 0x000f64000c1e1900 */
[----:B------:R-:W-:Y:S02]  /*0670*/  IMAD.WIDE.U32 R24, R25, 0x4, R2 ;  /* 0x0000000419187825 */ /* 0x000fe400078e0002 */
[----:B------:R-:W5:Y:S04]  /*0680*/  LDG.E R22, desc[UR14][R22.64] ;  /* 0x0000000e16167981 */ /* 0x000f68000c1e1900 */
[----:B------:R-:W5:Y:S01]  /*0690*/  LDG.E R24, desc[UR14][R24.64] ;  /* 0x0000000e18187981 */ /* 0x000f62000c1e1900 */
[----:B0-----:R-:W-:Y:S01]  /*06a0*/  LEA R9, R0, UR4, 0x2 ;  /* 0x0000000400097c11 */ /* 0x001fe2000f8e10ff */
[----:B------:R-:W-:-:S05]  /*06b0*/  VIADD R7, R7, 0x8 ;  /* 0x0000000807077836 */ /* 0x000fca0000000000 */
[----:B------:R-:W-:Y:S01]  /*06c0*/  ISETP.NE.AND P0, PT, R7, 0x180, PT ;  /* 0x000001800700780c */ /* 0x000fe20003f05270 */
[----:B--2---:R0:W-:Y:S04]  /*06d0*/  STS [R9], R14 ;  /* 0x0000000e09007388 */ /* 0x0041e80000000800 */
[----:B---3--:R0:W-:Y:S04]  /*06e0*/  STS [R9+0x80], R8 ;  /* 0x0000800809007388 */ /* 0x0081e80000000800 */
[----:B----4-:R0:W-:Y:S04]  /*06f0*/  STS [R9+0x100], R12 ;  /* 0x0001000c09007388 */ /* 0x0101e80000000800 */
[----:B-----5:R0:W-:Y:S04]  /*0700*/  STS [R9+0x180], R16 ;  /* 0x0001801009007388 */ /* 0x0201e80000000800 */
[----:B------:R0:W-:Y:S04]  /*0710*/  STS [R9+0x200], R18 ;  /* 0x0002001209007388 */ /* 0x0001e80000000800 */
[----:B------:R0:W-:Y:S04]  /*0720*/  STS [R9+0x280], R20 ;  /* 0x0002801409007388 */ /* 0x0001e80000000800 */
[----:B------:R0:W-:Y:S04]  /*0730*/  STS [R9+0x300], R22 ;  /* 0x0003001609007388 */ /* 0x0001e80000000800 */
[----:B------:R0:W-:Y:S01]  /*0740*/  STS [R9+0x380], R24 ;  /* 0x0003801809007388 */ /* 0x0001e20000000800 */
[----:B------:R-:W-:Y:S05]  /*0750*/  @P0 BRA `(.L_x_2) ;  /* 0xfffffff800900947 */ /* 0x000fea000383ffff */
.L_x_1:
[----:B------:R-:W-:Y:S05]  /*0760*/  BSYNC.RECONVERGENT B0 ;  /* 0x0000000000007941 */ /* 0x000fea0003800200 */
.L_x_0:
[----:B------:R-:W-:Y:S01]  /*0770*/  BAR.SYNC.DEFER_BLOCKING 0x0 ;  /* 0x0000000000007b1d */ /* 0x000fe20000010000 */
[----:B------:R-:W-:-:S05]  /*0780*/  IADD3 R4, P0, PT, R5, UR6, RZ ;  /* 0x0000000605047c10 */ /* 0x000fca000ff1e0ff */
[----:B------:R-:W-:Y:S01]  /*0790*/  IMAD.X R3, RZ, RZ, RZ, P0 ;  /* 0x000000ffff037224 */ /* 0x000fe200000e06ff */
[----:B------:R-:W-:-:S07]  /*07a0*/  UMOV UR4, URZ ;  /* 0x000000ff00047c82 */ /* 0x000fce0008000000 */
.L_x_24:
[----:B------:R-:W-:Y:S01]  /*07b0*/  IADD3 R2, P0, PT, R4, UR4, RZ ;  /* 0x0000000404027c10 */ /* 0x000fe2000ff1e0ff */
[----:B------:R-:W1:Y:S03]  /*07c0*/  LDCU.64 UR18, c[0x0][0x388] ;  /* 0x00007100ff1277ac */ /* 0x000e660008000a00 */
[----:B------:R-:W-:Y:S01]  /*07d0*/  IADD3.X R0, PT, PT, RZ, R3, RZ, P0, !PT ;  /* 0x00000003ff007210 */ /* 0x000fe200007fe4ff */
[----:B------:R-:W-:-:S08]  /*07e0*/  UMOV UR5, URZ ;  /* 0x000000ff00057c82 */ /* 0x000fd00008000000 */
.L_x_23:
[----:B------:R-:W-:Y:S01]  /*07f0*/  ULEA UR8, UR11, UR5, 0x4 ;  /* 0x000000050b087291 */ /* 0x000fe2000f8e20ff */
[----:B0-----:R-:W-:Y:S01]  /*0800*/  IMAD.MOV.U32 R8, RZ, RZ, 0x1 ;  /* 0x00000001ff087424 */ /* 0x001fe200078e00ff */
[----:B------:R-:W-:Y:S01]  /*0810*/  UMOV UR16, 0x74bc6a7f ;  /* 0x74bc6a7f00107882 */ /* 0x000fe20000000000 */
[----:B------:R-:W-:-:S06]  /*0820*/  UMOV UR17, 0x40109893 ;  /* 0x4010989300117882 */ /* 0x000fcc0000000000 */
[----:B------:R-:W0:Y:S08]  /*0830*/  I2F.F64.U32 R22, UR8 ;  /* 0x0000000800167d12 */ /* 0x000e300008201800 */
[----:B0-----:R-:W0:Y:S02]  /*0840*/  MUFU.RCP64H R9, R23 ;  /* 0x0000001700097308 */ /* 0x001e240000001800 */
[----:B0-----:R-:W-:-:S08]  /*0850*/  DFMA R12, -R22, R8, 1 ;  /* 0x3ff00000160c742b */ /* 0x001fd00000000108 */
[----:B------:R-:W-:-:S08]  /*0860*/  DFMA R12, R12, R12, R12 ;  /* 0x0000000c0c0c722b */ /* 0x000fd0000000000c */
[----:B------:R-:W-:-:S08]  /*0870*/  DFMA R12, R8, R12, R8 ;  /* 0x0000000c080c722b */ /* 0x000fd00000000008 */
[----:B------:R-:W-:-:S08]  /*0880*/  DFMA R8, -R22, R12, 1 ;  /* 0x3ff000001608742b */ /* 0x000fd0000000010c */
[----:B------:R-:W-:-:S08]  /*0890*/  DFMA R8, R12, R8, R12 ;  /* 0x000000080c08722b */ /* 0x000fd0000000000c */
[----:B------:R-:W-:-:S08]  /*08a0*/  DMUL R12, R8, UR16 ;  /* 0x00000010080c7c28 */ /* 0x000fd00008000000 */
[----:B------:R-:W-:-:S08]  /*08b0*/  DFMA R14, -R22, R12, UR16 ;  /* 0x00000010160e7e2b */ /* 0x000fd0000800010c */
[----:B------:R-:W-:-:S10]  /*08c0*/  DFMA R12, R8, R14, R12 ;  /* 0x0000000e080c722b */ /* 0x000fd4000000000c */
[----:B------:R-:W-:-:S05]  /*08d0*/  FFMA R7, RZ, R23, R13 ;  /* 0x00000017ff077223 */ /* 0x000fca000000000d */
[----:B------:R-:W-:-:S13]  /*08e0*/  FSETP.GT.AND P0, PT, |R7|, 1.469367938527859385e-39, PT ;  /* 0x001000000700780b */ /* 0x000fda0003f04200 */
[----:B------:R-:W-:Y:S05]  /*08f0*/  @P0 BRA `(.L_x_3) ;  /* 0x0000000000180947 */ /* 0x000fea0003800000 */
[----:B------:R-:W-:Y:S01]  /*0900*/  IMAD.MOV.U32 R12, RZ, RZ, 0x74bc6a7f ;  /* 0x74bc6a7fff0c7424 */ /* 0x000fe200078e00ff */
[----:B------:R-:W-:Y:S01]  /*0910*/  MOV R13, 0x40109893 ;  /* 0x40109893000d7802 */ /* 0x000fe20000000f00 */
[----:B------:R-:W-:Y:S01]  /*0920*/  IMAD.MOV.U32 R14, RZ, RZ, R22 ;  /* 0x000000ffff0e7224 */ /* 0x000fe200078e0016 */
[----:B------:R-:W-:Y:S01]  /*0930*/  MOV R8, 0x960 ;  /* 0x0000096000087802 */ /* 0x000fe20000000f00 */
[----:B------:R-:W-:-:S07]  /*0940*/  IMAD.MOV.U32 R17, RZ, RZ, R23 ;  /* 0x000000ffff117224 */ /* 0x000fce00078e0017 */
[----:B-1----:R-:W-:Y:S05]  /*0950*/  CALL.REL.NOINC `($__internal_0_$__cuda_sm20_div_rn_f64_full) ;  /* 0x00000014004c7944 */ /* 0x002fea0003c00000 */
.L_x_3:
[----:B------:R-:W0:Y:S01]  /*0960*/  MUFU.RCP64H R9, R23 ;  /* 0x0000001700097308 */ /* 0x000e220000001800 */
[----:B------:R-:W-:Y:S01]  /*0970*/  MOV R8, 0x1 ;  /* 0x0000000100087802 */ /* 0x000fe20000000f00 */
[----:B------:R-:W-:Y:S01]  /*0980*/  BSSY.RECONVERGENT B0, `(.L_x_4) ;  /* 0x0000013000007945 */ /* 0x000fe20003800200 */
[----:B------:R-:W-:-:S04]  /*0990*/  FSETP.GEU.AND P1, PT, |R13|, 6.5827683646048100446e-37, PT ;  /* 0x036000000d00780b */ /* 0x000fc80003f2e200 */
[----:B0-----:R-:W-:-:S08]  /*09a0*/  DFMA R14, -R22, R8, 1 ;  /* 0x3ff00000160e742b */ /* 0x001fd00000000108 */
[----:B------:R-:W-:-:S08]  /*09b0*/  DFMA R14, R14, R14, R14 ;  /* 0x0000000e0e0e722b */ /* 0x000fd0000000000e */
[----:B------:R-:W-:-:S08]  /*09c0*/  DFMA R14, R8, R14, R8 ;  /* 0x0000000e080e722b */ /* 0x000fd00000000008 */
[----:B------:R-:W-:-:S08]  /*09d0*/  DFMA R8, -R22, R14, 1 ;  /* 0x3ff000001608742b */ /* 0x000fd0000000010e */
[----:B------:R-:W-:-:S08]  /*09e0*/  DFMA R16, R14, R8, R14 ;  /* 0x000000080e10722b */ /* 0x000fd0000000000e */
[----:B------:R-:W-:-:S08]  /*09f0*/  DMUL R8, R16, R12 ;  /* 0x0000000c10087228 */ /* 0x000fd00000000000 */
[----:B------:R-:W-:-:S08]  /*0a00*/  DFMA R14, -R22, R8, R12 ;  /* 0x00000008160e722b */ /* 0x000fd0000000010c */
[----:B------:R-:W-:-:S10]  /*0a10*/  DFMA R8, R16, R14, R8 ;  /* 0x0000000e1008722b */ /* 0x000fd40000000008 */
[----:B------:R-:W-:-:S05]  /*0a20*/  FFMA R7, RZ, R23, R9 ;  /* 0x00000017ff077223 */ /* 0x000fca0000000009 */
[----:B------:R-:W-:-:S13]  /*0a30*/  FSETP.GT.AND P0, PT, |R7|, 1.469367938527859385e-39, PT ;  /* 0x001000000700780b */ /* 0x000fda0003f04200 */
[----:B------:R-:W-:Y:S05]  /*0a40*/  @P0 BRA P1, `(.L_x_5) ;  /* 0x0000000000180947 */ /* 0x000fea0000800000 */
[----:B------:R-:W-:Y:S01]  /*0a50*/  IMAD.MOV.U32 R14, RZ, RZ, R22 ;  /* 0x000000ffff0e7224 */ /* 0x000fe200078e0016 */
[----:B------:R-:W-:Y:S01]  /*0a60*/  MOV R8, 0xa90 ;  /* 0x00000a9000087802 */ /* 0x000fe20000000f00 */
[----:B------:R-:W-:-:S07]  /*0a70*/  IMAD.MOV.U32 R17, RZ, RZ, R23 ;  /* 0x000000ffff117224 */ /* 0x000fce00078e0017 */
[----:B-1----:R-:W-:Y:S05]  /*0a80*/  CALL.REL.NOINC `($__internal_0_$__cuda_sm20_div_rn_f64_full) ;  /* 0x0000001400007944 */ /* 0x002fea0003c00000 */
[----:B------:R-:W-:Y:S01]  /*0a90*/  MOV R8, R12 ;  /* 0x0000000c00087202 */ /* 0x000fe20000000f00 */
[----:B------:R-:W-:-:S07]  /*0aa0*/  IMAD.MOV.U32 R9, RZ, RZ, R13 ;  /* 0x000000ffff097224 */ /* 0x000fce00078e000d */
.L_x_5:
[----:B-1----:R-:W-:Y:S05]  /*0ab0*/  BSYNC.RECONVERGENT B0 ;  /* 0x0000000000007941 */ /* 0x002fea0003800200 */
.L_x_4:
[----:B------:R-:W2:Y:S01]  /*0ac0*/  LDG.E R7, desc[UR14][R10.64] ;  /* 0x0000000e0a077981 */ /* 0x000ea2000c1e1900 */
[----:B------:R-:W0:Y:S01]  /*0ad0*/  MUFU.RCP64H R15, UR13 ;  /* 0x0000000d000f7d08 */ /* 0x000e220008001800 */
[----:B------:R-:W-:Y:S01]  /*0ae0*/  IMAD.U32 R12, RZ, RZ, UR12 ;  /* 0x0000000cff0c7e24 */ /* 0x000fe2000f8e00ff */
[----:B------:R-:W-:Y:S01]  /*0af0*/  MOV R13, UR13 ;  /* 0x0000000d000d7c02 */ /* 0x000fe20008000f00 */
[----:B------:R-:W-:Y:S01]  /*0b00*/  IMAD.MOV.U32 R14, RZ, RZ, 0x1 ;  /* 0x00000001ff0e7424 */ /* 0x000fe200078e00ff */
[----:B------:R-:W-:Y:S05]  /*0b10*/  BSSY.RECONVERGENT B0, `(.L_x_6) ;  /* 0x0000019000007945 */ /* 0x000fea0003800200 */
[----:B0-----:R-:W-:-:S08]  /*0b20*/  DFMA R12, R14, -R12, 1 ;  /* 0x3ff000000e0c742b */ /* 0x001fd0000000080c */
[----:B------:R-:W-:-:S08]  /*0b30*/  DFMA R16, R12, R12, R12 ;  /* 0x0000000c0c10722b */ /* 0x000fd0000000000c */
[----:B------:R-:W-:Y:S01]  /*0b40*/  DFMA R16, R14, R16, R14 ;  /* 0x000000100e10722b */ /* 0x000fe2000000000e */
[----:B------:R-:W-:Y:S01]  /*0b50*/  IMAD.U32 R14, RZ, RZ, UR12 ;  /* 0x0000000cff0e7e24 */ /* 0x000fe2000f8e00ff */
[----:B------:R-:W-:-:S06]  /*0b60*/  MOV R15, UR13 ;  /* 0x0000000d000f7c02 */ /* 0x000fcc0008000f00 */
[----:B------:R-:W-:-:S08]  /*0b70*/  DFMA R14, R16, -R14, 1 ;  /* 0x3ff00000100e742b */ /* 0x000fd0000000080e */
[----:B------:R-:W-:Y:S01]  /*0b80*/  DFMA R14, R16, R14, R16 ;  /* 0x0000000e100e722b */ /* 0x000fe20000000010 */
[----:B--2---:R-:W0:Y:S02]  /*0b90*/  F2F.F64.F32 R12, R7 ;  /* 0x00000007000c7310 */ /* 0x004e240000201800 */
[----:B0-----:R-:W-:-:S08]  /*0ba0*/  DMUL R12, R12, R8 ;  /* 0x000000080c0c7228 */ /* 0x001fd00000000000 */
[----:B------:R-:W-:Y:S02]  /*0bb0*/  DMUL R8, R12, R14 ;  /* 0x0000000e0c087228 */ /* 0x000fe40000000000 */
[----:B------:R-:W-:-:S06]  /*0bc0*/  FSETP.GEU.AND P1, PT, |R13|, 6.5827683646048100446e-37, PT ;  /* 0x036000000d00780b */ /* 0x000fcc0003f2e200 */
[----:B------:R-:W-:-:S08]  /*0bd0*/  DFMA R16, R8, -UR12, R12 ;  /* 0x8000000c08107c2b */ /* 0x000fd0000800000c */
[----:B------:R-:W-:-:S10]  /*0be0*/  DFMA R8, R14, R16, R8 ;  /* 0x000000100e08722b */ /* 0x000fd40000000008 */
[----:B------:R-:W-:-:S05]  /*0bf0*/  FFMA R14, RZ, UR13, R9 ;  /* 0x0000000dff0e7c23 */ /* 0x000fca0008000009 */
[----:B------:R-:W-:-:S13]  /*0c00*/  FSETP.GT.AND P0, PT, |R14|, 1.469367938527859385e-39, PT ;  /* 0x001000000e00780b */ /* 0x000fda0003f04200 */
[----:B------:R-:W-:Y:S05]  /*0c10*/  @P0 BRA P1, `(.L_x_7) ;  /* 0x0000000000200947 */ /* 0x000fea0000800000 */
[----:B------:R-:W-:Y:S01]  /*0c20*/  IMAD.U32 R14, RZ, RZ, UR12 ;  /* 0x0000000cff0e7e24 */ /* 0x000fe2000f8e00ff */
[----:B------:R-:W-:Y:S01]  /*0c30*/  MOV R16, UR12 ;  /* 0x0000000c00107c02 */ /* 0x000fe20008000f00 */
[----:B------:R-:W-:Y:S01]  /*0c40*/  IMAD.U32 R15, RZ, RZ, UR13 ;  /* 0x0000000dff0f7e24 */ /* 0x000fe2000f8e00ff */
[----:B------:R-:W-:Y:S01]  /*0c50*/  MOV R8, 0xc80 ;  /* 0x00000c8000087802 */ /* 0x000fe20000000f00 */
[----:B------:R-:W-:-:S07]  /*0c60*/  IMAD.U32 R17, RZ, RZ, UR13 ;  /* 0x0000000dff117e24 */ /* 0x000fce000f8e00ff */
[----:B------:R-:W-:Y:S05]  /*0c70*/  CALL.REL.NOINC `($__internal_0_$__cuda_sm20_div_rn_f64_full) ;  /* 0x0000001000847944 */ /* 0x000fea0003c00000 */
[----:B------:R-:W-:Y:S01]  /*0c80*/  IMAD.MOV.U32 R8, RZ, RZ, R12 ;  /* 0x000000ffff087224 */ /* 0x000fe200078e000c */
[----:B------:R-:W-:-:S07]  /*0c90*/  MOV R9, R13 ;  /* 0x0000000d00097202 */ /* 0x000fce0000000f00 */
.L_x_7:
[----:B------:R-:W-:Y:S05]  /*0ca0*/  BSYNC.RECONVERGENT B0 ;  /* 0x0000000000007941 */ /* 0x000fea0003800200 */
.L_x_6:
[----:B------:R-:W0:Y:S01]  /*0cb0*/  S2UR UR10, SR_CgaCtaId ;  /* 0x00000000000a79c3 */ /* 0x000e220000008800 */
[----:B------:R-:W-:Y:S01]  /*0cc0*/  UMOV UR9, 0x400 ;  /* 0x0000040000097882 */ /* 0x000fe20000000000 */
[----:B------:R-:W-:Y:S01]  /*0cd0*/  ULEA UR7, UR5, UR4, 0x4 ;  /* 0x0000000405077291 */ /* 0x000fe2000f8e20ff */
[----:B------:R-:W1:Y:S08]  /*0ce0*/  F2F.F32.F64 R7, R8 ;  /* 0x0000000800077310 */ /* 0x000e700000301000 */
[----:B-1----:R-:W1:Y:S01]  /*0cf0*/  F2I.NTZ R7, R7 ;  /* 0x0000000700077305 */ /* 0x002e620000203100 */
[----:B0-----:R-:W-:-:S04]  /*0d00*/  ULEA UR9, UR10, UR9, 0x18 ;  /* 0x000000090a097291 */ /* 0x001fc8000f8ec0ff */
[----:B------:R-:W-:Y:S02]  /*0d10*/  ULEA UR9, UR7, UR9, 0x2 ;  /* 0x0000000907097291 */ /* 0x000fe4000f8e10ff */
[----:B------:R-:W-:Y:S01]  /*0d20*/  UIADD3 UR7, UPT, UPT, UR8, 0x1, URZ ;  /* 0x0000000108077890 */ /* 0x000fe2000fffe0ff */
[----:B-1----:R-:W-:Y:S02]  /*0d30*/  IMAD.MOV R13, RZ, RZ, -R7 ;  /* 0x000000ffff0d7224 */ /* 0x002fe400078e0a07 */
[----:B------:R-:W-:-:S04]  /*0d40*/  IMAD.MOV.U32 R8, RZ, RZ, 0x1 ;  /* 0x00000001ff087424 */ /* 0x000fc800078e00ff */
[----:B------:R-:W0:Y:S01]  /*0d50*/  LDS R17, [UR9] ;  /* 0x00000009ff117984 */ /* 0x000e220008000800 */
[C---:B------:R-:W-:Y:S01]  /*0d60*/  IADD3 R12, P0, PT, R13.reuse, R2, RZ ;  /* 0x000000020d0c7210 */ /* 0x040fe20007f1e0ff */
[----:B------:R-:W1:Y:S03]  /*0d70*/  I2F.F64.U32 R22, UR7 ;  /* 0x0000000700167d12 */ /* 0x000e660008201800 */
[----:B------:R-:W-:Y:S02]  /*0d80*/  LEA.HI.X.SX32 R13, R13, R0, 0x1, P0 ;  /* 0x000000000d0d7211 */ /* 0x000fe400000f0eff */
[----:B------:R-:W-:-:S04]  /*0d90*/  LEA R14, P0, R12, UR18, 0x3 ;  /* 0x000000120c0e7c11 */ /* 0x000fc8000f8018ff */
[----:B------:R-:W-:Y:S01]  /*0da0*/  LEA.HI.X R15, R12, UR19, R13, 0x3, P0 ;  /* 0x000000130c0f7c11 */ /* 0x000fe200080f1c0d */
[----:B-1----:R-:W1:Y:S02]  /*0db0*/  MUFU.RCP64H R9, R23 ;  /* 0x0000001700097308 */ /* 0x002e640000001800 */
[----:B-1----:R-:W-:Y:S01]  /*0dc0*/  DFMA R12, -R22, R8, 1 ;  /* 0x3ff00000160c742b */ /* 0x002fe20000000108 */
[----:B------:R-:W-:Y:S01]  /*0dd0*/  UMOV UR16, 0x74bc6a7f ;  /* 0x74bc6a7f00107882 */ /* 0x000fe20000000000 */
[----:B------:R-:W-:Y:S01]  /*0de0*/  UMOV UR17, 0x40109893 ;  /* 0x4010989300117882 */ /* 0x000fe20000000000 */
[----:B0-----:R0:W-:Y:S05]  /*0df0*/  REDG.E.ADD.F32.FTZ.RN.STRONG.GPU desc[UR14][R14.64+-0x1800], R17 ;  /* 0xffe800110e0079a6 */ /* 0x0011ea000c12f30e */
[----:B------:R-:W-:-:S08]  /*0e00*/  DFMA R12, R12, R12, R12 ;  /* 0x0000000c0c0c722b */ /* 0x000fd0000000000c */
[----:B------:R-:W-:-:S08]  /*0e10*/  DFMA R12, R8, R12, R8 ;  /* 0x0000000c080c722b */ /* 0x000fd00000000008 */
[----:B------:R-:W-:-:S08]  /*0e20*/  DFMA R8, -R22, R12, 1 ;  /* 0x3ff000001608742b */ /* 0x000fd0000000010c */
[----:B------:R-:W-:-:S08]  /*0e30*/  DFMA R8, R12, R8, R12 ;  /* 0x000000080c08722b */ /* 0x000fd0000000000c */
[----:B------:R-:W-:-:S08]  /*0e40*/  DMUL R12, R8, UR16 ;  /* 0x00000010080c7c28 */ /* 0x000fd00008000000 */
[----:B0-----:R-:W-:-:S08]  /*0e50*/  DFMA R14, -R22, R12, UR16 ;  /* 0x00000010160e7e2b */ /* 0x001fd0000800010c */
[----:B------:R-:W-:-:S10]  /*0e60*/  DFMA R8, R8, R14, R12 ;  /* 0x0000000e0808722b */ /* 0x000fd4000000000c */
[----:B------:R-:W-:-:S05]  /*0e70*/  FFMA R7, RZ, R23, R9 ;  /* 0x00000017ff077223 */ /* 0x000fca0000000009 */
[----:B------:R-:W-:-:S13]  /*0e80*/  FSETP.GT.AND P0, PT, |R7|, 1.469367938527859385e-39, PT ;  /* 0x001000000700780b */ /* 0x000fda0003f04200 */
[----:B------:R-:W-:Y:S05]  /*0e90*/  @P0 BRA `(.L_x_8) ;  /* 0x0000000000200947 */ /* 0x000fea0003800000 */
[----:B------:R-:W-:Y:S01]  /*0ea0*/  MOV R12, 0x74bc6a7f ;  /* 0x74bc6a7f000c7802 */ /* 0x000fe20000000f00 */
[----:B------:R-:W-:Y:S01]  /*0eb0*/  IMAD.MOV.U32 R13, RZ, RZ, 0x40109893 ;  /* 0x40109893ff0d7424 */ /* 0x000fe200078e00ff */
[----:B------:R-:W-:Y:S01]  /*0ec0*/  MOV R17, R23 ;  /* 0x0000001700117202 */ /* 0x000fe20000000f00 */
[----:B------:R-:W-:Y:S01]  /*0ed0*/  IMAD.MOV.U32 R14, RZ, RZ, R22 ;  /* 0x000000ffff0e7224 */ /* 0x000fe200078e0016 */
[----:B------:R-:W-:-:S07]  /*0ee0*/  MOV R8, 0xf00 ;  /* 0x00000f0000087802 */ /* 0x000fce0000000f00 */
[----:B------:R-:W-:Y:S05]  /*0ef0*/  CALL.REL.NOINC `($__internal_0_$__cuda_sm20_div_rn_f64_full) ;  /* 0x0000000c00e47944 */ /* 0x000fea0003c00000 */
[----:B------:R-:W-:Y:S02]  /*0f00*/  IMAD.MOV.U32 R8, RZ, RZ, R12 ;  /* 0x000000ffff087224 */ /* 0x000fe400078e000c */
[----:B------:R-:W-:-:S07]  /*0f10*/  IMAD.MOV.U32 R9, RZ, RZ, R13 ;  /* 0x000000ffff097224 */ /* 0x000fce00078e000d */
.L_x_8:
        /* <DEDUP_REMOVED lines=16> */
[----:B------:R-:W-:Y:S01]  /*1020*/  MOV R14, R22 ;  /* 0x00000016000e7202 */ /* 0x000fe20000000f00 */
[----:B------:R-:W-:Y:S01]  /*1030*/  IMAD.MOV.U32 R13, RZ, RZ, R9 ;  /* 0x000000ffff0d7224 */ /* 0x000fe200078e0009 */
[----:B------:R-:W-:Y:S01]  /*1040*/  MOV R8, 0x1070 ;  /* 0x0000107000087802 */ /* 0x000fe20000000f00 */
[----:B------:R-:W-:-:S07]  /*1050*/  IMAD.MOV.U32 R17, RZ, RZ, R23 ;  /* 0x000000ffff117224 */ /* 0x000fce00078e0017 */
[----:B------:R-:W-:Y:S05]  /*1060*/  CALL.REL.NOINC `($__internal_0_$__cuda_sm20_div_rn_f64_full) ;  /* 0x0000000c00887944 */ /* 0x000fea0003c00000 */
.L_x_10:
[----:B------:R-:W-:Y:S05]  /*1070*/  BSYNC.RECONVERGENT B0 ;  /* 0x0000000000007941 */ /* 0x000fea0003800200 */
.L_x_9:
        /* <DEDUP_REMOVED lines=30> */
.L_x_12:
[----:B------:R-:W-:Y:S05]  /*1260*/  BSYNC.RECONVERGENT B0 ;  /* 0x0000000000007941 */ /* 0x000fea0003800200 */
.L_x_11:
[----:B------:R-:W0:Y:S01]  /*1270*/  F2F.F32.F64 R7, R8 ;  /* 0x0000000800077310 */ /* 0x000e220000301000 */
[----:B------:R-:W-:Y:S01]  /*1280*/  UIADD3 UR7, UPT, UPT, UR8, 0x2, URZ ;  /* 0x0000000208077890 */ /* 0x000fe2000fffe0ff */
[----:B------:R-:W1:Y:S08]  /*1290*/  LDS R17, [UR9+0x40] ;  /* 0x00004009ff117984 */ /* 0x000e700008000800 */
[----:B------:R-:W2:Y:S08]  /*12a0*/  I2F.F64.U32 R22, UR7 ;  /* 0x0000000700167d12 */ /* 0x000eb00008201800 */
[----:B0-----:R-:W0:Y:S08]  /*12b0*/  F2I.NTZ R7, R7 ;  /* 0x0000000700077305 */ /* 0x001e300000203100 */
[----:B--2---:R-:W2:Y:S01]  /*12c0*/  MUFU.RCP64H R9, R23 ;  /* 0x0000001700097308 */ /* 0x004ea20000001800 */
[----:B0-----:R-:W-:-:S05]  /*12d0*/  IMAD.MOV R13, RZ, RZ, -R7 ;  /* 0x000000ffff0d7224 */ /* 0x001fca00078e0a07 */
[----:B------:R-:W-:Y:S01]  /*12e0*/  IADD3 R12, P0, PT, R13, R2, RZ ;  /* 0x000000020d0c7210 */ /* 0x000fe20007f1e0ff */
[----:B------:R-:W-:-:S03]  /*12f0*/  IMAD.MOV.U32 R8, RZ, RZ, 0x1 ;  /* 0x00000001ff087424 */ /* 0x000fc600078e00ff */
[----:B------:R-:W-:Y:S02]  /*1300*/  LEA.HI.X.SX32 R13, R13, R0, 0x1, P0 ;  /* 0x000000000d0d7211 */ /* 0x000fe400000f0eff */
[----:B------:R-:W-:-:S04]  /*1310*/  LEA R14, P0, R12, UR18, 0x3 ;  /* 0x000000120c0e7c11 */ /* 0x000fc8000f8018ff */
[----:B------:R-:W-:Y:S01]  /*1320*/  LEA.HI.X R15, R12, UR19, R13, 0x3, P0 ;  /* 0x000000130c0f7c11 */ /* 0x000fe200080f1c0d */
[----:B--2---:R-:W-:Y:S01]  /*1330*/  DFMA R12, -R22, R8, 1 ;  /* 0x3ff00000160c742b */ /* 0x004fe20000000108 */
[----:B------:R-:W-:Y:S01]  /*1340*/  UMOV UR16, 0x74bc6a7f ;  /* 0x74bc6a7f00107882 */ /* 0x000fe20000000000 */
[----:B------:R-:W-:Y:S02]  /*1350*/  UMOV UR17, 0x40109893 ;  /* 0x4010989300117882 */ /* 0x000fe40000000000 */
[----:B-1----:R0:W-:Y:S04]  /*1360*/  REDG.E.ADD.F32.FTZ.RN.STRONG.GPU desc[UR14][R14.64+-0x1800], R17 ;  /* 0xffe800110e0079a6 */ /* 0x0021e8000c12f30e */
        /* <DEDUP_REMOVED lines=18> */
.L_x_13:
        /* <DEDUP_REMOVED lines=21> */
.L_x_15:
[----:B------:R-:W-:Y:S05]  /*15e0*/  BSYNC.RECONVERGENT B0 ;  /* 0x0000000000007941 */ /* 0x000fea0003800200 */
.L_x_14:
        /* <DEDUP_REMOVED lines=30> */
.L_x_17:
[----:B------:R-:W-:Y:S05]  /*17d0*/  BSYNC.RECONVERGENT B0 ;  /* 0x0000000000007941 */ /* 0x000fea0003800200 */
.L_x_16:
        /* <DEDUP_REMOVED lines=34> */
.L_x_18:
        /* <DEDUP_REMOVED lines=21> */
.L_x_20:
[----:B------:R-:W-:Y:S05]  /*1b50*/  BSYNC.RECONVERGENT B0 ;  /* 0x0000000000007941 */ /* 0x000fea0003800200 */
.L_x_19:
        /* <DEDUP_REMOVED lines=30> */
.L_x_22:
[----:B------:R-:W-:Y:S05]  /*1d40*/  BSYNC.RECONVERGENT B0 ;  /* 0x0000000000007941 */ /* 0x000fea0003800200 */
.L_x_21:
[----:B------:R-:W0:Y:S01]  /*1d50*/  F2F.F32.F64 R8, R8 ;  /* 0x0000000800087310 */ /* 0x000e220000301000 */
[----:B------:R-:W1:Y:S07]  /*1d60*/  LDS R15, [UR9+0xc0] ;  /* 0x0000c009ff0f7984 */ /* 0x000e6e0008000800 */
[----:B0-----:R-:W0:Y:S02]  /*1d70*/  F2I.NTZ R7, R8 ;  /* 0x0000000800077305 */ /* 0x001e240000203100 */
[----:B0-----:R-:W-:-:S05]  /*1d80*/  IMAD.MOV R13, RZ, RZ, -R7 ;  /* 0x000000ffff0d7224 */ /* 0x001fca00078e0a07 */
[----:B------:R-:W-:-:S04]  /*1d90*/  IADD3 R7, P0, PT, R13, R2, RZ ;  /* 0x000000020d077210 */ /* 0x000fc80007f1e0ff */
[----:B------:R-:W-:Y:S02]  /*1da0*/  LEA.HI.X.SX32 R14, R13, R0, 0x1, P0 ;  /* 0x000000000d0e7211 */ /* 0x000fe400000f0eff */
[----:B------:R-:W-:-:S04]  /*1db0*/  LEA R12, P0, R7, UR18, 0x3 ;  /* 0x00000012070c7c11 */ /* 0x000fc8000f8018ff */
[----:B------:R-:W-:-:S05]  /*1dc0*/  LEA.HI.X R13, R7, UR19, R14, 0x3, P0 ;  /* 0x00000013070d7c11 */ /* 0x000fca00080f1c0e */
[----:B-1----:R2:W-:Y:S01]  /*1dd0*/  REDG.E.ADD.F32.FTZ.RN.STRONG.GPU desc[UR14][R12.64+-0x1800], R15 ;  /* 0xffe8000f0c0079a6 */ /* 0x0025e2000c12f30e */
[----:B------:R-:W-:-:S04]  /*1de0*/  UIADD3 UR5, UPT, UPT, UR5, 0x4, URZ ;  /* 0x0000000405057890 */ /* 0x000fc8000fffe0ff */
[----:B------:R-:W-:-:S09]  /*1df0*/  UISETP.NE.AND UP0, UPT, UR5, 0x10, UPT ;  /* 0x000000100500788c */ /* 0x000fd2000bf05270 */
[----:B--2---:R-:W-:Y:S05]  /*1e00*/  BRA.U UP0, `(.L_x_23) ;  /* 0xffffffe900787547 */ /* 0x004fea000b83ffff */
[----:B------:R-:W-:-:S04]  /*1e10*/  UIADD3 UR4, UPT, UPT, UR4, 0x1, URZ ;  /* 0x0000000104047890 */ /* 0x000fc8000fffe0ff */
[----:B------:R-:W-:-:S09]  /*1e20*/  UISETP.NE.AND UP0, UPT, UR4, 0x300, UPT ;  /* 0x000003000400788c */ /* 0x000fd2000bf05270 */
[----:B------:R-:W-:Y:S05]  /*1e30*/  BRA.U UP0, `(.L_x_24) ;  /* 0xffffffe9005c7547 */ /* 0x000fea000b83ffff */
[----:B------:R-:W-:Y:S02]  /*1e40*/  UISETP.GT.AND UP0, UPT, UR6, 0x600, UPT ;  /* 0x000006000600788c */ /* 0x000fe4000bf04270 */
[----:B------:R-:W-:-:S07]  /*1e50*/  UIADD3 UR4, UPT, UPT, UR6, -0x300, URZ ;  /* 0xfffffd0006047890 */ /* 0x000fce000fffe0ff */
[----:B------:R-:W-:Y:S01]  /*1e60*/  UMOV UR6, UR4 ;  /* 0x0000000400067c82 */ /* 0x000fe20008000000 */
[----:B------:R-:W-:Y:S05]  /*1e70*/  BRA.U UP0, `(.L_x_25) ;  /* 0xffffffe1009c7547 */ /* 0x000fea000b83ffff */
[----:B------:R-:W-:Y:S05]  /*1e80*/  EXIT ;  /* 0x000000000000794d */ /* 0x000fea0003800000 */
        .weak           $__internal_0_$__cuda_sm20_div_rn_f64_full
        .type           $__internal_0_$__cuda_sm20_div_rn_f64_full,@function
        .size           $__internal_0_$__cuda_sm20_div_rn_f64_full,(.L_x_32 - $__internal_0_$__cuda_sm20_div_rn_f64_full)
$__internal_0_$__cuda_sm20_div_rn_f64_full:
[----:B------:R-:W-:Y:S01]  /*1e90*/  FSETP.GEU.AND P2, PT, |R13|, 1.469367938527859385e-39, PT ;  /* 0x001000000d00780b */ /* 0x000fe20003f4e200 */
[----:B------:R-:W-:Y:S01]  /*1ea0*/  IMAD.MOV.U32 R16, RZ, RZ, R14 ;  /* 0x000000ffff107224 */ /* 0x000fe200078e000e */
[C---:B------:R-:W-:Y:S01]  /*1eb0*/  FSETP.GEU.AND P0, PT, |R17|.reuse, 1.469367938527859385e-39, PT ;  /* 0x001000001100780b */ /* 0x040fe20003f0e200 */
[----:B------:R-:W-:Y:S01]  /*1ec0*/  BSSY.RECONVERGENT B1, `(.L_x_26) ;  /* 0x0000054000017945 */ /* 0x000fe20003800200 */
[----:B------:R-:W-:Y:S02]  /*1ed0*/  LOP3.LUT R15, R17, 0x800fffff, RZ, 0xc0, !PT ;  /* 0x800fffff110f7812 */ /* 0x000fe400078ec0ff */
[----:B------:R-:W-:Y:S02]  /*1ee0*/  LOP3.LUT R7, R13, 0x7ff00000, RZ, 0xc0, !PT ;  /* 0x7ff000000d077812 */ /* 0x000fe400078ec0ff */
[----:B------:R-:W-:Y:S02]  /*1ef0*/  LOP3.LUT R15, R15, 0x3ff00000, RZ, 0xfc, !PT ;  /* 0x3ff000000f0f7812 */ /* 0x000fe400078efcff */
[----:B------:R-:W-:Y:S01]  /*1f00*/  MOV R9, 0x1ca00000 ;  /* 0x1ca0000000097802 */ /* 0x000fe20000000f00 */
[----:B------:R-:W-:Y:S01]  /*1f10*/  IMAD.MOV.U32 R24, RZ, RZ, R7 ;  /* 0x000000ffff187224 */ /* 0x000fe200078e0007 */
[C---:B------:R-:W-:Y:S01]  /*1f20*/  LOP3.LUT R25, R17.reuse, 0x7ff00000, RZ, 0xc0, !PT ;  /* 0x7ff0000011197812 */ /* 0x040fe200078ec0ff */
[----:B------:R-:W-:Y:S01]  /*1f30*/  @!P2 IMAD.MOV.U32 R20, RZ, RZ, RZ ;  /* 0x000000ffff14a224 */ /* 0x000fe200078e00ff */
[----:B------:R-:W-:Y:S01]  /*1f40*/  @!P2 LOP3.LUT R18, R17, 0x7ff00000, RZ, 0xc0, !PT ;  /* 0x7ff000001112a812 */ /* 0x000fe200078ec0ff */
[----:B------:R-:W-:Y:S01]  /*1f50*/  @!P0 DMUL R14, R16, 8.98846567431157953865e+307 ;  /* 0x7fe00000100e8828 */ /* 0x000fe20000000000 */
[----:B------:R-:W-:-:S02]  /*1f60*/  ISETP.GE.U32.AND P1, PT, R7, R25, PT ;  /* 0x000000190700720c */ /* 0x000fc40003f26070 */
[----:B------:R-:W-:Y:S02]  /*1f70*/  @!P2 ISETP.GE.U32.AND P3, PT, R7, R18, PT ;  /* 0x000000120700a20c */ /* 0x000fe40003f66070 */
[C---:B------:R-:W-:Y:S01]  /*1f80*/  SEL R19, R9.reuse, 0x63400000, !P1 ;  /* 0x6340000009137807 */ /* 0x040fe20004800000 */
[----:B------:R-:W0:Y:S01]  /*1f90*/  MUFU.RCP64H R27, R15 ;  /* 0x0000000f001b7308 */ /* 0x000e220000001800 */
[----:B------:R-:W-:Y:S02]  /*1fa0*/  @!P2 SEL R21, R9, 0x63400000, !P3 ;  /* 0x634000000915a807 */ /* 0x000fe40005800000 */
[--C-:B------:R-:W-:Y:S02]  /*1fb0*/  LOP3.LUT R19, R19, 0x800fffff, R13.reuse, 0xf8, !PT ;  /* 0x800fffff13137812 */ /* 0x100fe400078ef80d */
[----:B------:R-:W-:Y:S02]  /*1fc0*/  @!P2 LOP3.LUT R18, R21, 0x80000000, R13, 0xf8, !PT ;  /* 0x800000001512a812 */ /* 0x000fe400078ef80d */
[----:B------:R-:W-:-:S02]  /*1fd0*/  MOV R26, 0x1 ;  /* 0x00000001001a7802 */ /* 0x000fc40000000f00 */
[----:B------:R-:W-:Y:S01]  /*1fe0*/  @!P2 LOP3.LUT R21, R18, 0x100000, RZ, 0xfc, !PT ;  /* 0x001000001215a812 */ /* 0x000fe200078efcff */
[----:B------:R-:W-:Y:S01]  /*1ff0*/  IMAD.MOV.U32 R18, RZ, RZ, R12 ;  /* 0x000000ffff127224 */ /* 0x000fe200078e000c */
[----:B------:R-:W-:-:S05]  /*2000*/  @!P0 LOP3.LUT R25, R15, 0x7ff00000, RZ, 0xc0, !PT ;  /* 0x7ff000000f198812 */ /* 0x000fca00078ec0ff */
[----:B------:R-:W-:Y:S02]  /*2010*/  @!P2 DFMA R18, R18, 2, -R20 ;  /* 0x400000001212a82b */ /* 0x000fe40000000814 */
[----:B0-----:R-:W-:-:S08]  /*2020*/  DFMA R20, R26, -R14, 1 ;  /* 0x3ff000001a14742b */ /* 0x001fd0000000080e */
[----:B------:R-:W-:Y:S01]  /*2030*/  DFMA R20, R20, R20, R20 ;  /* 0x000000141414722b */ /* 0x000fe20000000014 */
[----:B------:R-:W-:-:S07]  /*2040*/  @!P2 LOP3.LUT R24, R19, 0x7ff00000, RZ, 0xc0, !PT ;  /* 0x7ff000001318a812 */ /* 0x000fce00078ec0ff */
[----:B------:R-:W-:-:S08]  /*2050*/  DFMA R26, R26, R20, R26 ;  /* 0x000000141a1a722b */ /* 0x000fd0000000001a */
[----:B------:R-:W-:-:S08]  /*2060*/  DFMA R28, R26, -R14, 1 ;  /* 0x3ff000001a1c742b */ /* 0x000fd0000000080e */
[----:B------:R-:W-:-:S08]  /*2070*/  DFMA R28, R26, R28, R26 ;  /* 0x0000001c1a1c722b */ /* 0x000fd0000000001a */
[----:B------:R-:W-:-:S08]  /*2080*/  DMUL R26, R28, R18 ;  /* 0x000000121c1a7228 */ /* 0x000fd00000000000 */
[----:B------:R-:W-:-:S08]  /*2090*/  DFMA R20, R26, -R14, R18 ;  /* 0x8000000e1a14722b */ /* 0x000fd00000000012 */
[----:B------:R-:W-:Y:S01]  /*20a0*/  DFMA R20, R28, R20, R26 ;  /* 0x000000141c14722b */ /* 0x000fe2000000001a */
[----:B------:R-:W-:-:S05]  /*20b0*/  VIADD R26, R24, 0xffffffff ;  /* 0xffffffff181a7836 */ /* 0x000fca0000000000 */
[----:B------:R-:W-:Y:S02]  /*20c0*/  ISETP.GT.U32.AND P0, PT, R26, 0x7feffffe, PT ;  /* 0x7feffffe1a00780c */ /* 0x000fe40003f04070 */
[----:B------:R-:W-:-:S04]  /*20d0*/  IADD3 R26, PT, PT, R25, -0x1, RZ ;  /* 0xffffffff191a7810 */ /* 0x000fc80007ffe0ff */
[----:B------:R-:W-:-:S13]  /*20e0*/  ISETP.GT.U32.OR P0, PT, R26, 0x7feffffe, P0 ;  /* 0x7feffffe1a00780c */ /* 0x000fda0000704470 */
[----:B------:R-:W-:Y:S05]  /*20f0*/  @P0 BRA `(.L_x_27) ;  /* 0x00000000006c0947 */ /* 0x000fea0003800000 */
[----:B------:R-:W-:-:S04]  /*2100*/  LOP3.LUT R24, R17, 0x7ff00000, RZ, 0xc0, !PT ;  /* 0x7ff0000011187812 */ /* 0x000fc800078ec0ff */
[CC--:B------:R-:W-:Y:S02]  /*2110*/  VIADDMNMX R12, R7.reuse, -R24.reuse, 0xb9600000, !PT ;  /* 0xb9600000070c7446 */ /* 0x0c0fe40007800918 */
[----:B------:R-:W-:Y:S02]  /*2120*/  ISETP.GE.U32.AND P0, PT, R7, R24, PT ;  /* 0x000000180700720c */ /* 0x000fe40003f06070 */
[----:B------:R-:W-:Y:S02]  /*2130*/  VIMNMX R7, PT, PT, R12, 0x46a00000, PT ;  /* 0x46a000000c077848 */ /* 0x000fe40003fe0100 */
[----:B------:R-:W-:-:S05]  /*2140*/  SEL R12, R9, 0x63400000, !P0 ;  /* 0x63400000090c7807 */ /* 0x000fca0004000000 */
[----:B------:R-:W-:Y:S01]  /*2150*/  IMAD.IADD R7, R7, 0x1, -R12 ;  /* 0x0000000107077824 */ /* 0x000fe200078e0a0c */
[----:B------:R-:W-:-:S03]  /*2160*/  MOV R12, RZ ;  /* 0x000000ff000c7202 */ /* 0x000fc60000000f00 */
[----:B------:R-:W-:-:S06]  /*2170*/  VIADD R13, R7, 0x7fe00000 ;  /* 0x7fe00000070d7836 */ /* 0x000fcc0000000000 */
[----:B------:R-:W-:-:S10]  /*2180*/  DMUL R26, R20, R12 ;  /* 0x0000000c141a7228 */ /* 0x000fd40000000000 */
[----:B------:R-:W-:-:S13]  /*2190*/  FSETP.GTU.AND P0, PT, |R27|, 1.469367938527859385e-39, PT ;  /* 0x001000001b00780b */ /* 0x000fda0003f0c200 */
[----:B------:R-:W-:Y:S05]  /*21a0*/  @P0 BRA `(.L_x_28) ;  /* 0x0000000000940947 */ /* 0x000fea0003800000 */
[----:B------:R-:W-:-:S06]  /*21b0*/  DFMA R14, R20, -R14, R18 ;  /* 0x8000000e140e722b */ /* 0x000fcc0000000012 */
[----:B------:R-:W-:-:S04]  /*21c0*/  IMAD.MOV.U32 R14, RZ, RZ, RZ ;  /* 0x000000ffff0e7224 */ /* 0x000fc800078e00ff */
[C---:B------:R-:W-:Y:S02]  /*21d0*/  FSETP.NEU.AND P0, PT, R15.reuse, RZ, PT ;  /* 0x000000ff0f00720b */ /* 0x040fe40003f0d000 */
[----:B------:R-:W-:-:S04]  /*21e0*/  LOP3.LUT R17, R15, 0x80000000, R17, 0x48, !PT ;  /* 0x800000000f117812 */ /* 0x000fc800078e4811 */
[----:B------:R-:W-:-:S07]  /*21f0*/  LOP3.LUT R15, R17, R13, RZ, 0xfc, !PT ;  /* 0x0000000d110f7212 */ /* 0x000fce00078efcff */
[----:B------:R-:W-:Y:S05]  /*2200*/  @!P0 BRA `(.L_x_28) ;  /* 0x00000000007c8947 */ /* 0x000fea0003800000 */
[----:B------:R-:W-:Y:S01]  /*2210*/  IMAD.MOV R13, RZ, RZ, -R7 ;  /* 0x000000ffff0d7224 */ /* 0x000fe200078e0a07 */
[----:B------:R-:W-:Y:S01]  /*2220*/  MOV R12, RZ ;  /* 0x000000ff000c7202 */ /* 0x000fe20000000f00 */
[----:B------:R-:W-:Y:S01]  /*2230*/  DMUL.RP R14, R20, R14 ;  /* 0x0000000e140e7228 */ /* 0x000fe20000008000 */
[----:B------:R-:W-:-:S04]  /*2240*/  IADD3 R7, PT, PT, -R7, -0x43300000, RZ ;  /* 0xbcd0000007077810 */ /* 0x000fc80007ffe1ff */
[----:B------:R-:W-:-:S05]  /*2250*/  DFMA R12, R26, -R12, R20 ;  /* 0x8000000c1a0c722b */ /* 0x000fca0000000014 */
[----:B------:R-:W-:-:S05]  /*2260*/  LOP3.LUT R17, R15, R17, RZ, 0x3c, !PT ;  /* 0x000000110f117212 */ /* 0x000fca00078e3cff */
[----:B------:R-:W-:-:S04]  /*2270*/  FSETP.NEU.AND P0, PT, |R13|, R7, PT ;  /* 0x000000070d00720b */ /* 0x000fc80003f0d200 */
[----:B------:R-:W-:Y:S02]  /*2280*/  FSEL R26, R14, R26, !P0 ;  /* 0x0000001a0e1a7208 */ /* 0x000fe40004000000 */
[----:B------:R-:W-:Y:S01]  /*2290*/  FSEL R27, R17, R27, !P0 ;  /* 0x0000001b111b7208 */ /* 0x000fe20004000000 */
[----:B------:R-:W-:Y:S06]  /*22a0*/  BRA `(.L_x_28) ;  /* 0x0000000000547947 */ /* 0x000fec0003800000 */
.L_x_27:
[----:B------:R-:W-:-:S14]  /*22b0*/  DSETP.NAN.AND P0, PT, R12, R12, PT ;  /* 0x0000000c0c00722a */ /* 0x000fdc0003f08000 */
[----:B------:R-:W-:Y:S05]  /*22c0*/  @P0 BRA `(.L_x_29) ;  /* 0x0000000000440947 */ /* 0x000fea0003800000 */
[----:B------:R-:W-:-:S14]  /*22d0*/  DSETP.NAN.AND P0, PT, R16, R16, PT ;  /* 0x000000101000722a */ /* 0x000fdc0003f08000 */
[----:B------:R-:W-:Y:S05]  /*22e0*/  @P0 BRA `(.L_x_30) ;  /* 0x0000000000300947 */ /* 0x000fea0003800000 */
[----:B------:R-:W-:Y:S01]  /*22f0*/  ISETP.NE.AND P0, PT, R24, R25, PT ;  /* 0x000000191800720c */ /* 0x000fe20003f05270 */
[----:B------:R-:W-:Y:S02]  /*2300*/  IMAD.MOV.U32 R26, RZ, RZ, 0x0 ;  /* 0x00000000ff1a7424 */ /* 0x000fe400078e00ff */
[----:B------:R-:W-:-:S10]  /*2310*/  IMAD.MOV.U32 R27, RZ, RZ, -0x80000 ;  /* 0xfff80000ff1b7424 */ /* 0x000fd400078e00ff */
[----:B------:R-:W-:Y:S05]  /*2320*/  @!P0 BRA `(.L_x_28) ;  /* 0x0000000000348947 */ /* 0x000fea0003800000 */
[----:B------:R-:W-:Y:S02]  /*2330*/  ISETP.NE.AND P0, PT, R24, 0x7ff00000, PT ;  /* 0x7ff000001800780c */ /* 0x000fe40003f05270 */
[----:B------:R-:W-:Y:S02]  /*2340*/  LOP3.LUT R27, R13, 0x80000000, R17, 0x48, !PT ;  /* 0x800000000d1b7812 */ /* 0x000fe400078e4811 */
[----:B------:R-:W-:-:S13]  /*2350*/  ISETP.EQ.OR P0, PT, R25, RZ, !P0 ;  /* 0x000000ff1900720c */ /* 0x000fda0004702670 */
[----:B------:R-:W-:Y:S02]  /*2360*/  @P0 LOP3.LUT R7, R27, 0x7ff00000, RZ, 0xfc, !PT ;  /* 0x7ff000001b070812 */ /* 0x000fe400078efcff */
[----:B------:R-:W-:Y:S01]  /*2370*/  @!P0 MOV R26, RZ ;  /* 0x000000ff001a8202 */ /* 0x000fe20000000f00 */
[----:B------:R-:W-:Y:S02]  /*2380*/  @P0 IMAD.MOV.U32 R26, RZ, RZ, RZ ;  /* 0x000000ffff1a0224 */ /* 0x000fe400078e00ff */
[----:B------:R-:W-:Y:S01]  /*2390*/  @P0 IMAD.MOV.U32 R27, RZ, RZ, R7 ;  /* 0x000000ffff1b0224 */ /* 0x000fe200078e0007 */
[----:B------:R-:W-:Y:S06]  /*23a0*/  BRA `(.L_x_28) ;  /* 0x0000000000147947 */ /* 0x000fec0003800000 */
.L_x_30:
[----:B------:R-:W-:Y:S02]  /*23b0*/  LOP3.LUT R27, R17, 0x80000, RZ, 0xfc, !PT ;  /* 0x00080000111b7812 */ /* 0x000fe400078efcff */
[----:B------:R-:W-:Y:S01]  /*23c0*/  MOV R26, R16 ;  /* 0x00000010001a7202 */ /* 0x000fe20000000f00 */
[----:B------:R-:W-:Y:S06]  /*23d0*/  BRA `(.L_x_28) ;  /* 0x0000000000087947 */ /* 0x000fec0003800000 */
.L_x_29:
[----:B------:R-:W-:Y:S01]  /*23e0*/  LOP3.LUT R27, R13, 0x80000, RZ, 0xfc, !PT ;  /* 0x000800000d1b7812 */ /* 0x000fe200078efcff */
[----:B------:R-:W-:-:S07]  /*23f0*/  IMAD.MOV.U32 R26, RZ, RZ, R12 ;  /* 0x000000ffff1a7224 */ /* 0x000fce00078e000c */
.L_x_28:
[----:B------:R-:W-:Y:S05]  /*2400*/  BSYNC.RECONVERGENT B1 ;  /* 0x0000000000017941 */ /* 0x000fea0003800200 */
.L_x_26:
[----:B------:R-:W-:Y:S01]  /*2410*/  IMAD.MOV.U32 R9, RZ, RZ, 0x0 ;  /* 0x00000000ff097424 */ /* 0x000fe200078e00ff */
[----:B------:R-:W-:Y:S01]  /*2420*/  MOV R13, R27 ;  /* 0x0000001b000d7202 */ /* 0x000fe20000000f00 */
[----:B------:R-:W-:Y:S02]  /*2430*/  IMAD.MOV.U32 R12, RZ, RZ, R26 ;  /* 0x000000ffff0c7224 */ /* 0x000fe400078e001a */
[----:B------:R-:W-:Y:S05]  /*2440*/  RET.REL.NODEC R8 `(_Z15timeshiftKernelPfP6float2ffiifS_) ;  /* 0xffffffd808ec7950 */ /* 0x000fea0003c3ffff */
.L_x_31:
[----:B------:R-:W-:-:S00]  /*2450*/  BRA `(.L_x_31) ;  /* 0xfffffffc00fc7947 */ /* 0x000fc0000383ffff */
[----:B------:R-:W-:-:S00]  /*2460*/  NOP ;  /* 0x0000000000007918 */ /* 0x000fc00000000000 */
        /* <DEDUP_REMOVED lines=9> */
.L_x_32:


//--------------------- .nv.shared._Z15timeshiftKernelPfP6float2ffiifS_ --------------------------
	.section	.nv.shared._Z15timeshiftKernelPfP6float2ffiifS_,"aw",@nobits
	.sectionflags	@""
	.align	4
.nv.shared._Z15timeshiftKernelPfP6float2ffiifS_:
	.zero		50176


//--------------------- .nv.shared.reserved.0     --------------------------
	.section	.nv.shared.reserved.0,"aw",@nobits
	.weak		__nv_reservedSMEM_offset_0_alias
	.size		__nv_reservedSMEM_offset_0_alias, 0, 64
	.other		__nv_reservedSMEM_offset_0_alias,@"STO_CUDA_RESERVED_SHARED STV_DEFAULT"
__nv_reservedSMEM_offset_0_alias:
	.zero		0
	.zero		64


//--------------------- .nv.constant0._Z15timeshiftKernelPfP6float2ffiifS_ --------------------------
	.section	.nv.constant0._Z15timeshiftKernelPfP6float2ffiifS_,"a",@progbits
	.sectionflags	@""
	.align	4
.nv.constant0._Z15timeshiftKernelPfP6float2ffiifS_:
	.zero		944


//--------------------- SYMBOLS --------------------------

	.type		.nv.reservedSmem.offset0,@object
	.size		.nv.reservedSmem.offset0,0x4
	.type		.nv.reservedSmem.cap,@object
	.size		.nv.reservedSmem.cap,0x4
